	.target	sm_100a

	.elftype	@"ET_EXEC"


//--------------------- .note.nv.tkinfo           --------------------------
	.section	.note.nv.tkinfo,"",@"SHT_NOTE"
	.sectionflags	@"SHF_NOTE_NV_TKINFO"
	.tkinfo
        /*0018*/ 	.word	0x00000002
        /*0030*/ 	.string	""
        /*0030*/ 	.string	"ptxas"
        /*0030*/ 	.string	"Cuda compilation tools, release 13.0, V13.0.88"
        /*0030*/ 	.string	"Build cuda_13.0.r13.0/compiler.36424714_0"
        /*0030*/ 	.string	"-arch sm_100a -m 64 "



//--------------------- .note.nv.cuinfo           --------------------------
	.section	.note.nv.cuinfo,"",@"SHT_NOTE"
	.sectionflags	@"SHF_NOTE_NV_CUINFO"
        /*0018*/ 	.short	0x0002
        /*001a*/ 	.short	0x0064
        /*001c*/ 	.short	0x0082
	.zero		2


//--------------------- .nv.info                  --------------------------
	.section	.nv.info,"",@"SHT_CUDA_INFO"
	.align	4


	//----- nvinfo : EIATTR_REGCOUNT
	.align		4
        /*0000*/ 	.byte	0x04, 0x2f
        /*0002*/ 	.short	(.L_19 - .L_18)
	.align		4
.L_18:
        /*0004*/ 	.word	index@(_ZN7cutlass13device_kernelINS_4gemm6kernel13GemmUniversalIN4cute5tupleIJiiiiEEENS1_10collective13CollectiveMmaINS1_35MainloopSm100TmaUmmaWarpSpecializedILi26ELi2ELi4ENS5_IJNS4_1CILi2EEENSA_ILi1EEESC_EEEEENS5_IJNSA_ILi128EEESF_NSA_ILi64EEEEEENS_12float_e4m3_tENS5_IJlSC_lEEESI_SJ_NS4_8TiledMMAINS4_8MMA_AtomIJNS4_10MMA_TraitsINS4_25SM100_MMA_F8F6F4_2x1SM_SSEJSI_SI_fSF_SF_NS4_17integral_constantINS4_4UMMA5MajorELSQ_0EEESR_NSO_INSP_7ScaleInELSS_0EEEST_EEEEEENS4_6LayoutINS5_IJSC_SC_SC_EEENS5_IJNSA_ILi0EEESY_SY_EEEEENS5_IJNS4_10UnderscoreES11_S11_EEEEENS4_18SM100_TMA_2SM_LOADENS4_14ComposedLayoutINS4_7SwizzleILi2ELi4ELi3EEENS4_18smem_ptr_flag_bitsILi8EEENSW_INS5_IJNSA_ILi8EEESG_EEENS5_IJSG_SC_EEEEEEEvNS4_8identityES14_S1E_vS1F_EENS_8epilogue10collective18CollectiveEpilogueINS1H_23Sm100TmaWarpSpecializedILi2ELi2ELi32ELb0ELb0EEEJNS5_IJSG_SF_SG_EEENS5_IJNSW_ISG_SC_EENSW_INS5_IJNSA_ILi32EEESB_EEENS5_IJSC_SG_EEEEEEEESI_SJ_SI_SJ_NS1H_6fusion15FusionCallbacksIS1L_NS1T_17LinearCombinationISI_fSI_fLNS_15FloatRoundStyleE2EEES1M_S1S_JEEENS4_5SM1004TMEM4LOAD26SM100_TMEM_LOAD_32dp32b32xENS4_13SM90_TMA_LOADENS15_INS16_ILi1ELi4ELi3EEES19_NSW_INS5_IJS1A_S1O_EEENS5_IJS1O_SC_EEEEEEENS4_39AutoVectorizingCopyWithAssumedAlignmentILi128EEENS4_14SM90_TMA_STOREES28_S2A_S2A_EEEvvEEEEvNT_6ParamsE)
        /*0008*/ 	.word	0x00000080


	//----- nvinfo : EIATTR_FRAME_SIZE
	.align		4
.L_19:
        /*000c*/ 	.byte	0x04, 0x11
        /*000e*/ 	.short	(.L_21 - .L_20)
	.align		4
.L_20:
        /*0010*/ 	.word	index@($__internal_2_$__cuda_sm10x_tcgen05_guardrail_trap_unallocated_columns_being_dealloced)
        /*0014*/ 	.word	0x00000000


	//----- nvinfo : EIATTR_FRAME_SIZE
	.align		4
.L_21:
        /*0018*/ 	.byte	0x04, 0x11
        /*001a*/ 	.short	(.L_23 - .L_22)
	.align		4
.L_22:
        /*001c*/ 	.word	index@($__internal_1_$__cuda_sm10x_tcgen05_guardrail_trap_phase_invalid_during_alloc)
        /*0020*/ 	.word	0x00000000


	//----- nvinfo : EIATTR_FRAME_SIZE
	.align		4
.L_23:
        /*0024*/ 	.byte	0x04, 0x11
        /*0026*/ 	.short	(.L_25 - .L_24)
	.align		4
.L_24:
        /*0028*/ 	.word	index@($__internal_0_$__cuda_sm10x_tcgen05_guardrail_trap_col_being_dealloced_not_returned_by_alloc)
        /*002c*/ 	.word	0x00000000


	//----- nvinfo : EIATTR_FRAME_SIZE
	.align		4
.L_25:
        /*0030*/ 	.byte	0x04, 0x11
        /*0032*/ 	.short	(.L_27 - .L_26)
	.align		4
.L_26:
        /*0034*/ 	.word	index@(_ZN7cutlass13device_kernelINS_4gemm6kernel13GemmUniversalIN4cute5tupleIJiiiiEEENS1_10collective13CollectiveMmaINS1_35MainloopSm100TmaUmmaWarpSpecializedILi26ELi2ELi4ENS5_IJNS4_1CILi2EEENSA_ILi1EEESC_EEEEENS5_IJNSA_ILi128EEESF_NSA_ILi64EEEEEENS_12float_e4m3_tENS5_IJlSC_lEEESI_SJ_NS4_8TiledMMAINS4_8MMA_AtomIJNS4_10MMA_TraitsINS4_25SM100_MMA_F8F6F4_2x1SM_SSEJSI_SI_fSF_SF_NS4_17integral_constantINS4_4UMMA5MajorELSQ_0EEESR_NSO_INSP_7ScaleInELSS_0EEEST_EEEEEENS4_6LayoutINS5_IJSC_SC_SC_EEENS5_IJNSA_ILi0EEESY_SY_EEEEENS5_IJNS4_10UnderscoreES11_S11_EEEEENS4_18SM100_TMA_2SM_LOADENS4_14ComposedLayoutINS4_7SwizzleILi2ELi4ELi3EEENS4_18smem_ptr_flag_bitsILi8EEENSW_INS5_IJNSA_ILi8EEESG_EEENS5_IJSG_SC_EEEEEEEvNS4_8identityES14_S1E_vS1F_EENS_8epilogue10collective18CollectiveEpilogueINS1H_23Sm100TmaWarpSpecializedILi2ELi2ELi32ELb0ELb0EEEJNS5_IJSG_SF_SG_EEENS5_IJNSW_ISG_SC_EENSW_INS5_IJNSA_ILi32EEESB_EEENS5_IJSC_SG_EEEEEEEESI_SJ_SI_SJ_NS1H_6fusion15FusionCallbacksIS1L_NS1T_17LinearCombinationISI_fSI_fLNS_15FloatRoundStyleE2EEES1M_S1S_JEEENS4_5SM1004TMEM4LOAD26SM100_TMEM_LOAD_32dp32b32xENS4_13SM90_TMA_LOADENS15_INS16_ILi1ELi4ELi3EEES19_NSW_INS5_IJS1A_S1O_EEENS5_IJS1O_SC_EEEEEEENS4_39AutoVectorizingCopyWithAssumedAlignmentILi128EEENS4_14SM90_TMA_STOREES28_S2A_S2A_EEEvvEEEEvNT_6ParamsE)
        /*0038*/ 	.word	0x00000000


	//----- nvinfo : EIATTR_MIN_STACK_SIZE
	.align		4
.L_27:
        /*003c*/ 	.byte	0x04, 0x12
        /*003e*/ 	.short	(.L_29 - .L_28)
	.align		4
.L_28:
        /*0040*/ 	.word	index@(_ZN7cutlass13device_kernelINS_4gemm6kernel13GemmUniversalIN4cute5tupleIJiiiiEEENS1_10collective13CollectiveMmaINS1_35MainloopSm100TmaUmmaWarpSpecializedILi26ELi2ELi4ENS5_IJNS4_1CILi2EEENSA_ILi1EEESC_EEEEENS5_IJNSA_ILi128EEESF_NSA_ILi64EEEEEENS_12float_e4m3_tENS5_IJlSC_lEEESI_SJ_NS4_8TiledMMAINS4_8MMA_AtomIJNS4_10MMA_TraitsINS4_25SM100_MMA_F8F6F4_2x1SM_SSEJSI_SI_fSF_SF_NS4_17integral_constantINS4_4UMMA5MajorELSQ_0EEESR_NSO_INSP_7ScaleInELSS_0EEEST_EEEEEENS4_6LayoutINS5_IJSC_SC_SC_EEENS5_IJNSA_ILi0EEESY_SY_EEEEENS5_IJNS4_10UnderscoreES11_S11_EEEEENS4_18SM100_TMA_2SM_LOADENS4_14ComposedLayoutINS4_7SwizzleILi2ELi4ELi3EEENS4_18smem_ptr_flag_bitsILi8EEENSW_INS5_IJNSA_ILi8EEESG_EEENS5_IJSG_SC_EEEEEEEvNS4_8identityES14_S1E_vS1F_EENS_8epilogue10collective18CollectiveEpilogueINS1H_23Sm100TmaWarpSpecializedILi2ELi2ELi32ELb0ELb0EEEJNS5_IJSG_SF_SG_EEENS5_IJNSW_ISG_SC_EENSW_INS5_IJNSA_ILi32EEESB_EEENS5_IJSC_SG_EEEEEEEESI_SJ_SI_SJ_NS1H_6fusion15FusionCallbacksIS1L_NS1T_17LinearCombinationISI_fSI_fLNS_15FloatRoundStyleE2EEES1M_S1S_JEEENS4_5SM1004TMEM4LOAD26SM100_TMEM_LOAD_32dp32b32xENS4_13SM90_TMA_LOADENS15_INS16_ILi1ELi4ELi3EEES19_NSW_INS5_IJS1A_S1O_EEENS5_IJS1O_SC_EEEEEEENS4_39AutoVectorizingCopyWithAssumedAlignmentILi128EEENS4_14SM90_TMA_STOREES28_S2A_S2A_EEEvvEEEEvNT_6ParamsE)
        /*0044*/ 	.word	0x00000000
.L_29:


//--------------------- .nv.compat                --------------------------
	.section	.nv.compat,"",@"SHT_CUDA_COMPAT_INFO"
	.align	4
        /*0000*/ 	.byte	0x02, 0x09, 0x01, 0x00, 0x02, 0x02, 0x02, 0x00, 0x02, 0x05, 0x05, 0x00, 0x03, 0x07, 0x01, 0x01
        /*0010*/ 	.byte	0x02, 0x03, 0x01, 0x00, 0x02, 0x06, 0x01, 0x00, 0x04, 0x0b, 0x08, 0x00, 0x09, 0x00, 0x00, 0x00
        /*0020*/ 	.byte	0x00, 0x00, 0x00, 0x00


//--------------------- .nv.info._ZN7cutlass13device_kernelINS_4gemm6kernel13GemmUniversalIN4cute5tupleIJiiiiEEENS1_10collective13CollectiveMmaINS1_35MainloopSm100TmaUmmaWarpSpecializedILi26ELi2ELi4ENS5_IJNS4_1CILi2EEENSA_ILi1EEESC_EEEEENS5_IJNSA_ILi128EEESF_NSA_ILi64EEEEEENS_12float_e4m3_tENS5_IJlSC_lEEESI_SJ_NS4_8TiledMMAINS4_8MMA_AtomIJNS4_10MMA_TraitsINS4_25SM100_MMA_F8F6F4_2x1SM_SSEJSI_SI_fSF_SF_NS4_17integral_constantINS4_4UMMA5MajorELSQ_0EEESR_NSO_INSP_7ScaleInELSS_0EEEST_EEEEEENS4_6LayoutINS5_IJSC_SC_SC_EEENS5_IJNSA_ILi0EEESY_SY_EEEEENS5_IJNS4_10UnderscoreES11_S11_EEEEENS4_18SM100_TMA_2SM_LOADENS4_14ComposedLayoutINS4_7SwizzleILi2ELi4ELi3EEENS4_18smem_ptr_flag_bitsILi8EEENSW_INS5_IJNSA_ILi8EEESG_EEENS5_IJSG_SC_EEEEEEEvNS4_8identityES14_S1E_vS1F_EENS_8epilogue10collective18CollectiveEpilogueINS1H_23Sm100TmaWarpSpecializedILi2ELi2ELi32ELb0ELb0EEEJNS5_IJSG_SF_SG_EEENS5_IJNSW_ISG_SC_EENSW_INS5_IJNSA_ILi32EEESB_EEENS5_IJSC_SG_EEEEEEEESI_SJ_SI_SJ_NS1H_6fusion15FusionCallbacksIS1L_NS1T_17LinearCombinationISI_fSI_fLNS_15FloatRoundStyleE2EEES1M_S1S_JEEENS4_5SM1004TMEM4LOAD26SM100_TMEM_LOAD_32dp32b32xENS4_13SM90_TMA_LOADENS15_INS16_ILi1ELi4ELi3EEES19_NSW_INS5_IJS1A_S1O_EEENS5_IJS1O_SC_EEEEEEENS4_39AutoVectorizingCopyWithAssumedAlignmentILi128EEENS4_14SM90_TMA_STOREES28_S2A_S2A_EEEvvEEEEvNT_6ParamsE --------------------------
	.section	.nv.info._ZN7cutlass13device_kernelINS_4gemm6kernel13GemmUniversalIN4cute5tupleIJiiiiEEENS1_10collective13CollectiveMmaINS1_35MainloopSm100TmaUmmaWarpSpecializedILi26ELi2ELi4ENS5_IJNS4_1CILi2EEENSA_ILi1EEESC_EEEEENS5_IJNSA_ILi128EEESF_NSA_ILi64EEEEEENS_12float_e4m3_tENS5_IJlSC_lEEESI_SJ_NS4_8TiledMMAINS4_8MMA_AtomIJNS4_10MMA_TraitsINS4_25SM100_MMA_F8F6F4_2x1SM_SSEJSI_SI_fSF_SF_NS4_17integral_constantINS4_4UMMA5MajorELSQ_0EEESR_NSO_INSP_7ScaleInELSS_0EEEST_EEEEEENS4_6LayoutINS5_IJSC_SC_SC_EEENS5_IJNSA_ILi0EEESY_SY_EEEEENS5_IJNS4_10UnderscoreES11_S11_EEEEENS4_18SM100_TMA_2SM_LOADENS4_14ComposedLayoutINS4_7SwizzleILi2ELi4ELi3EEENS4_18smem_ptr_flag_bitsILi8EEENSW_INS5_IJNSA_ILi8EEESG_EEENS5_IJSG_SC_EEEEEEEvNS4_8identityES14_S1E_vS1F_EENS_8epilogue10collective18CollectiveEpilogueINS1H_23Sm100TmaWarpSpecializedILi2ELi2ELi32ELb0ELb0EEEJNS5_IJSG_SF_SG_EEENS5_IJNSW_ISG_SC_EENSW_INS5_IJNSA_ILi32EEESB_EEENS5_IJSC_SG_EEEEEEEESI_SJ_SI_SJ_NS1H_6fusion15FusionCallbacksIS1L_NS1T_17LinearCombinationISI_fSI_fLNS_15FloatRoundStyleE2EEES1M_S1S_JEEENS4_5SM1004TMEM4LOAD26SM100_TMEM_LOAD_32dp32b32xENS4_13SM90_TMA_LOADENS15_INS16_ILi1ELi4ELi3EEES19_NSW_INS5_IJS1A_S1O_EEENS5_IJS1O_SC_EEEEEEENS4_39AutoVectorizingCopyWithAssumedAlignmentILi128EEENS4_14SM90_TMA_STOREES28_S2A_S2A_EEEvvEEEEvNT_6ParamsE,"",@"SHT_CUDA_INFO"
	.sectionflags	@""
	.align	4


	//----- nvinfo : EIATTR_CUDA_API_VERSION
	.align		4
        /*0000*/ 	.byte	0x04, 0x37
        /*0002*/ 	.short	(.L_31 - .L_30)
.L_30:
        /*0004*/ 	.word	0x00000082


	//----- nvinfo : EIATTR_KPARAM_INFO
	.align		4
.L_31:
        /*0008*/ 	.byte	0x04, 0x17
        /*000a*/ 	.short	(.L_33 - .L_32)
.L_32:
        /*000c*/ 	.word	0x00000000
        /*0010*/ 	.short	0x0000
        /*0012*/ 	.short	0x0000
        /*0014*/ 	.byte	0x00, 0xf0, 0x01, 0x20


	//----- nvinfo : EIATTR_AT_ENTRY_FRAGMENTS
	.align		4
.L_33:
        /*0018*/ 	.byte	0x04, 0x4f
        /*001a*/ 	.short	(.L_35 - .L_34)


	//   ....[0]....
.L_34:
        /*001c*/ 	.word	0x00000007


	//----- nvinfo : EIATTR_RESERVED_SMEM_USED
	.align		4
.L_35:
        /*0020*/ 	.byte	0x01, 0x41
	.zero		2


	//----- nvinfo : EIATTR_SPARSE_MMA_MASK
	.align		4
        /*0024*/ 	.byte	0x03, 0x50
        /*0026*/ 	.short	0x0000


	//----- nvinfo : EIATTR_TCGEN05_2CTA_USED
	.align		4
        /*0028*/ 	.byte	0x01, 0x52
	.zero		2


	//----- nvinfo : EIATTR_MAXREG_COUNT
	.align		4
        /*002c*/ 	.byte	0x03, 0x1b
        /*002e*/ 	.short	0x00ff


	//----- nvinfo : EIATTR_NUM_BARRIERS
	.align		4
        /*0030*/ 	.byte	0x02, 0x4c
        /*0032*/ 	.byte	0x07
	.zero		1


	//----- nvinfo : EIATTR_EXTERNS
	.align		4
        /*0034*/ 	.byte	0x04, 0x0f
        /*0036*/ 	.short	(.L_37 - .L_36)


	//   ....[0]....
	.align		4
.L_36:
        /*0038*/ 	.word	index@(__assertfail)


	//----- nvinfo : EIATTR_MERCURY_ISA_VERSION
	.align		4
.L_37:
        /*003c*/ 	.byte	0x03, 0x5f
        /*003e*/ 	.short	0x0101


	//----- nvinfo : EIATTR_INT_WARP_WIDE_INSTR_OFFSETS
	.align		4
        /*0040*/ 	.byte	0x04, 0x31
        /*0042*/ 	.short	(.L_39 - .L_38)


	//   ....[0]....
.L_38:
        /*0044*/ 	.word	0x00000fc0


	//   ....[1]....
        /*0048*/ 	.word	0x00001060


	//   ....[2]....
        /*004c*/ 	.word	0x00002390


	//   ....[3]....
        /*0050*/ 	.word	0x00004df0


	//   ....[4]....
        /*0054*/ 	.word	0x00004e10


	//   ....[5]....
        /*0058*/ 	.word	0x00004e40


	//   ....[6]....
        /*005c*/ 	.word	0x00005770


	//   ....[7]....
        /*0060*/ 	.word	0x00005790


	//   ....[8]....
        /*0064*/ 	.word	0x00005890


	//   ....[9]....
        /*0068*/ 	.word	0x00005a20


	//   ....[10]....
        /*006c*/ 	.word	0x00005a30


	//   ....[11]....
        /*0070*/ 	.word	0x00005bc0


	//----- nvinfo : EIATTR_COOP_GROUP_MASK_REGIDS
	.align		4
.L_39:
        /*0074*/ 	.byte	0x04, 0x29
        /*0076*/ 	.short	(.L_41 - .L_40)


	//   ....[0]....
.L_40:
        /*0078*/ 	.word	0xffffffff


	//   ....[1]....
        /*007c*/ 	.word	0xffffffff


	//   ....[2]....
        /*0080*/ 	.word	0xffffffff


	//   ....[3]....
        /*0084*/ 	.word	0xffffffff


	//   ....[4]....
        /*0088*/ 	.word	0xffffffff


	//   ....[5]....
        /*008c*/ 	.word	0xffffffff


	//   ....[6]....
        /*0090*/ 	.word	0xffffffff


	//   ....[7]....
        /*0094*/ 	.word	0xffffffff


	//   ....[8]....
        /*0098*/ 	.word	0xffffffff


	//   ....[9]....
        /*009c*/ 	.word	0xffffffff


	//   ....[10]....
        /*00a0*/ 	.word	0xffffffff


	//   ....[11]....
        /*00a4*/ 	.word	0xffffffff


	//   ....[12]....
        /*00a8*/ 	.word	0xffffffff


	//   ....[13]....
        /*00ac*/ 	.word	0xffffffff


	//----- nvinfo : EIATTR_COOP_GROUP_INSTR_OFFSETS
	.align		4
.L_41:
        /*00b0*/ 	.byte	0x04, 0x28
        /*00b2*/ 	.short	(.L_43 - .L_42)


	//   ....[0]....
.L_42:
        /*00b4*/ 	.word	0x000000c0


	//   ....[1]....
        /*00b8*/ 	.word	0x00000500


	//   ....[2]....
        /*00bc*/ 	.word	0x00000970


	//   ....[3]....
        /*00c0*/ 	.word	0x00000ac0


	//   ....[4]....
        /*00c4*/ 	.word	0x00000bb0


	//   ....[5]....
        /*00c8*/ 	.word	0x00000d10


	//   ....[6]....
        /*00cc*/ 	.word	0x00000ea0


	//   ....[7]....
        /*00d0*/ 	.word	0x000010e0


	//   ....[8]....
        /*00d4*/ 	.word	0x00002270


	//   ....[9]....
        /*00d8*/ 	.word	0x00003cb0


	//   ....[10]....
        /*00dc*/ 	.word	0x00004180


	//   ....[11]....
        /*00e0*/ 	.word	0x000041b0


	//   ....[12]....
        /*00e4*/ 	.word	0x00004cf0


	//   ....[13]....
        /*00e8*/ 	.word	0x00004f00


	//----- nvinfo : EIATTR_VRC_CTA_INIT_COUNT
	.align		4
.L_43:
        /*00ec*/ 	.byte	0x02, 0x4a
        /*00ee*/ 	.byte	0x80
	.zero		1


	//----- nvinfo : EIATTR_SYSCALL_OFFSETS
	.align		4
        /*00f0*/ 	.byte	0x04, 0x46
        /*00f2*/ 	.short	(.L_45 - .L_44)


	//   ....[0]....
.L_44:
        /*00f4*/ 	.word	0x00006610


	//   ....[1]....
        /*00f8*/ 	.word	0x00006750


	//   ....[2]....
        /*00fc*/ 	.word	0x00006f40


	//   ....[3]....
        /*0100*/ 	.word	0x00007d20


	//----- nvinfo : EIATTR_MBARRIER_INSTR_OFFSETS
	.align		4
.L_45:
        /*0104*/ 	.byte	0x04, 0x39
        /*0106*/ 	.short	(.L_47 - .L_46)


	//   ....[0]....
.L_46:
        /*0108*/ 	.word	0x00000610
        /*010c*/ 	.word	0x000000ff
        /*0110*/ 	.word	0x00000000
        /*0114*/ 	.short	0x0100
        /*0116*/ 	.byte	0x08
	.zero		1


	//   ....[1]....
        /*0118*/ 	.word	0x00000620
        /*011c*/ 	.word	0x000000ff
        /*0120*/ 	.word	0x000000d0
        /*0124*/ 	.short	0x0100
        /*0126*/ 	.byte	0x08
	.zero		1


	//   ....[2]....
        /*0128*/ 	.word	0x00000630
        /*012c*/ 	.word	0x000000ff
        /*0130*/ 	.word	0x00000008
        /*0134*/ 	.short	0x0100
        /*0136*/ 	.byte	0x08
	.zero		1


	//   ....[3]....
        /*0138*/ 	.word	0x00000640
        /*013c*/ 	.word	0x000000ff
        /*0140*/ 	.word	0x000000d8
        /*0144*/ 	.short	0x0100
        /*0146*/ 	.byte	0x08
	.zero		1


	//   ....[4]....
        /*0148*/ 	.word	0x00000650
        /*014c*/ 	.word	0x000000ff
        /*0150*/ 	.word	0x00000010
        /*0154*/ 	.short	0x0100
        /*0156*/ 	.byte	0x08
	.zero		1


	//   ....[5]....
        /*0158*/ 	.word	0x00000660
        /*015c*/ 	.word	0x000000ff
        /*0160*/ 	.word	0x000000e0
        /*0164*/ 	.short	0x0100
        /*0166*/ 	.byte	0x08
	.zero		1


	//   ....[6]....
        /*0168*/ 	.word	0x00000670
        /*016c*/ 	.word	0x000000ff
        /*0170*/ 	.word	0x00000018
        /*0174*/ 	.short	0x0100
        /*0176*/ 	.byte	0x08
	.zero		1


	//   ....[7]....
        /*0178*/ 	.word	0x00000680
        /*017c*/ 	.word	0x000000ff
        /*0180*/ 	.word	0x000000e8
        /*0184*/ 	.short	0x0100
        /*0186*/ 	.byte	0x08
	.zero		1


	//   ....[8]....
        /*0188*/ 	.word	0x00000690
        /*018c*/ 	.word	0x000000ff
        /*0190*/ 	.word	0x00000020
        /*0194*/ 	.short	0x0100
        /*0196*/ 	.byte	0x08
	.zero		1


	//   ....[9]....
        /*0198*/ 	.word	0x000006a0
        /*019c*/ 	.word	0x000000ff
        /*01a0*/ 	.word	0x000000f0
        /*01a4*/ 	.short	0x0100
        /*01a6*/ 	.byte	0x08
	.zero		1


	//   ....[10]....
        /*01a8*/ 	.word	0x000006b0
        /*01ac*/ 	.word	0x000000ff
        /*01b0*/ 	.word	0x00000028
        /*01b4*/ 	.short	0x0100
        /*01b6*/ 	.byte	0x08
	.zero		1


	//   ....[11]....
        /*01b8*/ 	.word	0x000006c0
        /*01bc*/ 	.word	0x000000ff
        /*01c0*/ 	.word	0x000000f8
        /*01c4*/ 	.short	0x0100
        /*01c6*/ 	.byte	0x08
	.zero		1


	//   ....[12]....
        /*01c8*/ 	.word	0x000006d0
        /*01cc*/ 	.word	0x000000ff
        /*01d0*/ 	.word	0x00000030
        /*01d4*/ 	.short	0x0100
        /*01d6*/ 	.byte	0x08
	.zero		1


	//   ....[13]....
        /*01d8*/ 	.word	0x000006e0
        /*01dc*/ 	.word	0x000000ff
        /*01e0*/ 	.word	0x00000100
        /*01e4*/ 	.short	0x0100
        /*01e6*/ 	.byte	0x08
	.zero		1


	//   ....[14]....
        /*01e8*/ 	.word	0x000006f0
        /*01ec*/ 	.word	0x000000ff
        /*01f0*/ 	.word	0x00000038
        /*01f4*/ 	.short	0x0100
        /*01f6*/ 	.byte	0x08
	.zero		1


	//   ....[15]....
        /*01f8*/ 	.word	0x00000700
        /*01fc*/ 	.word	0x000000ff
        /*0200*/ 	.word	0x00000108
        /*0204*/ 	.short	0x0100
        /*0206*/ 	.byte	0x08
	.zero		1


	//   ....[16]....
        /*0208*/ 	.word	0x00000710
        /*020c*/ 	.word	0x000000ff
        /*0210*/ 	.word	0x00000040
        /*0214*/ 	.short	0x0100
        /*0216*/ 	.byte	0x08
	.zero		1


	//   ....[17]....
        /*0218*/ 	.word	0x00000720
        /*021c*/ 	.word	0x000000ff
        /*0220*/ 	.word	0x00000110
        /*0224*/ 	.short	0x0100
        /*0226*/ 	.byte	0x08
	.zero		1


	//   ....[18]....
        /*0228*/ 	.word	0x00000730
        /*022c*/ 	.word	0x000000ff
        /*0230*/ 	.word	0x00000048
        /*0234*/ 	.short	0x0100
        /*0236*/ 	.byte	0x08
	.zero		1


	//   ....[19]....
        /*0238*/ 	.word	0x00000740
        /*023c*/ 	.word	0x000000ff
        /*0240*/ 	.word	0x00000118
        /*0244*/ 	.short	0x0100
        /*0246*/ 	.byte	0x08
	.zero		1


	//   ....[20]....
        /*0248*/ 	.word	0x00000750
        /*024c*/ 	.word	0x000000ff
        /*0250*/ 	.word	0x00000050
        /*0254*/ 	.short	0x0100
        /*0256*/ 	.byte	0x08
	.zero		1


	//   ....[21]....
        /*0258*/ 	.word	0x00000760
        /*025c*/ 	.word	0x000000ff
        /*0260*/ 	.word	0x00000120
        /*0264*/ 	.short	0x0100
        /*0266*/ 	.byte	0x08
	.zero		1


	//   ....[22]....
        /*0268*/ 	.word	0x00000770
        /*026c*/ 	.word	0x000000ff
        /*0270*/ 	.word	0x00000058
        /*0274*/ 	.short	0x0100
        /*0276*/ 	.byte	0x08
	.zero		1


	//   ....[23]....
        /*0278*/ 	.word	0x00000780
        /*027c*/ 	.word	0x000000ff
        /*0280*/ 	.word	0x00000128
        /*0284*/ 	.short	0x0100
        /*0286*/ 	.byte	0x08
	.zero		1


	//   ....[24]....
        /*0288*/ 	.word	0x00000790
        /*028c*/ 	.word	0x000000ff
        /*0290*/ 	.word	0x00000060
        /*0294*/ 	.short	0x0100
        /*0296*/ 	.byte	0x08
	.zero		1


	//   ....[25]....
        /*0298*/ 	.word	0x000007a0
        /*029c*/ 	.word	0x000000ff
        /*02a0*/ 	.word	0x00000130
        /*02a4*/ 	.short	0x0100
        /*02a6*/ 	.byte	0x08
	.zero		1


	//   ....[26]....
        /*02a8*/ 	.word	0x000007b0
        /*02ac*/ 	.word	0x000000ff
        /*02b0*/ 	.word	0x00000068
        /*02b4*/ 	.short	0x0100
        /*02b6*/ 	.byte	0x08
	.zero		1


	//   ....[27]....
        /*02b8*/ 	.word	0x000007c0
        /*02bc*/ 	.word	0x000000ff
        /*02c0*/ 	.word	0x00000138
        /*02c4*/ 	.short	0x0100
        /*02c6*/ 	.byte	0x08
	.zero		1


	//   ....[28]....
        /*02c8*/ 	.word	0x000007d0
        /*02cc*/ 	.word	0x000000ff
        /*02d0*/ 	.word	0x00000070
        /*02d4*/ 	.short	0x0100
        /*02d6*/ 	.byte	0x08
	.zero		1


	//   ....[29]....
        /*02d8*/ 	.word	0x000007e0
        /*02dc*/ 	.word	0x000000ff
        /*02e0*/ 	.word	0x00000140
        /*02e4*/ 	.short	0x0100
        /*02e6*/ 	.byte	0x08
	.zero		1


	//   ....[30]....
        /*02e8*/ 	.word	0x000007f0
        /*02ec*/ 	.word	0x000000ff
        /*02f0*/ 	.word	0x00000078
        /*02f4*/ 	.short	0x0100
        /*02f6*/ 	.byte	0x08
	.zero		1


	//   ....[31]....
        /*02f8*/ 	.word	0x00000800
        /*02fc*/ 	.word	0x000000ff
        /*0300*/ 	.word	0x00000148
        /*0304*/ 	.short	0x0100
        /*0306*/ 	.byte	0x08
	.zero		1


	//   ....[32]....
        /*0308*/ 	.word	0x00000810
        /*030c*/ 	.word	0x000000ff
        /*0310*/ 	.word	0x00000080
        /*0314*/ 	.short	0x0100
        /*0316*/ 	.byte	0x08
	.zero		1


	//   ....[33]....
        /*0318*/ 	.word	0x00000820
        /*031c*/ 	.word	0x000000ff
        /*0320*/ 	.word	0x00000150
        /*0324*/ 	.short	0x0100
        /*0326*/ 	.byte	0x08
	.zero		1


	//   ....[34]....
        /*0328*/ 	.word	0x00000830
        /*032c*/ 	.word	0x000000ff
        /*0330*/ 	.word	0x00000088
        /*0334*/ 	.short	0x0100
        /*0336*/ 	.byte	0x08
	.zero		1


	//   ....[35]....
        /*0338*/ 	.word	0x00000840
        /*033c*/ 	.word	0x000000ff
        /*0340*/ 	.word	0x00000158
        /*0344*/ 	.short	0x0100
        /*0346*/ 	.byte	0x08
	.zero		1


	//   ....[36]....
        /*0348*/ 	.word	0x00000850
        /*034c*/ 	.word	0x000000ff
        /*0350*/ 	.word	0x00000090
        /*0354*/ 	.short	0x0100
        /*0356*/ 	.byte	0x08
	.zero		1


	//   ....[37]....
        /*0358*/ 	.word	0x00000860
        /*035c*/ 	.word	0x000000ff
        /*0360*/ 	.word	0x00000160
        /*0364*/ 	.short	0x0100
        /*0366*/ 	.byte	0x08
	.zero		1


	//   ....[38]....
        /*0368*/ 	.word	0x00000870
        /*036c*/ 	.word	0x000000ff
        /*0370*/ 	.word	0x00000098
        /*0374*/ 	.short	0x0100
        /*0376*/ 	.byte	0x08
	.zero		1


	//   ....[39]....
        /*0378*/ 	.word	0x00000880
        /*037c*/ 	.word	0x000000ff
        /*0380*/ 	.word	0x00000168
        /*0384*/ 	.short	0x0100
        /*0386*/ 	.byte	0x08
	.zero		1


	//   ....[40]....
        /*0388*/ 	.word	0x00000890
        /*038c*/ 	.word	0x000000ff
        /*0390*/ 	.word	0x000000a0
        /*0394*/ 	.short	0x0100
        /*0396*/ 	.byte	0x08
	.zero		1


	//   ....[41]....
        /*0398*/ 	.word	0x000008a0
        /*039c*/ 	.word	0x000000ff
        /*03a0*/ 	.word	0x00000170
        /*03a4*/ 	.short	0x0100
        /*03a6*/ 	.byte	0x08
	.zero		1


	//   ....[42]....
        /*03a8*/ 	.word	0x000008b0
        /*03ac*/ 	.word	0x000000ff
        /*03b0*/ 	.word	0x000000a8
        /*03b4*/ 	.short	0x0100
        /*03b6*/ 	.byte	0x08
	.zero		1


	//   ....[43]....
        /*03b8*/ 	.word	0x000008c0
        /*03bc*/ 	.word	0x000000ff
        /*03c0*/ 	.word	0x00000178
        /*03c4*/ 	.short	0x0100
        /*03c6*/ 	.byte	0x08
	.zero		1


	//   ....[44]....
        /*03c8*/ 	.word	0x000008d0
        /*03cc*/ 	.word	0x000000ff
        /*03d0*/ 	.word	0x000000b0
        /*03d4*/ 	.short	0x0100
        /*03d6*/ 	.byte	0x08
	.zero		1


	//   ....[45]....
        /*03d8*/ 	.word	0x000008e0
        /*03dc*/ 	.word	0x000000ff
        /*03e0*/ 	.word	0x00000180
        /*03e4*/ 	.short	0x0100
        /*03e6*/ 	.byte	0x08
	.zero		1


	//   ....[46]....
        /*03e8*/ 	.word	0x000008f0
        /*03ec*/ 	.word	0x000000ff
        /*03f0*/ 	.word	0x000000b8
        /*03f4*/ 	.short	0x0100
        /*03f6*/ 	.byte	0x08
	.zero		1


	//   ....[47]....
        /*03f8*/ 	.word	0x00000900
        /*03fc*/ 	.word	0x000000ff
        /*0400*/ 	.word	0x00000188
        /*0404*/ 	.short	0x0100
        /*0406*/ 	.byte	0x08
	.zero		1


	//   ....[48]....
        /*0408*/ 	.word	0x00000910
        /*040c*/ 	.word	0x000000ff
        /*0410*/ 	.word	0x000000c0
        /*0414*/ 	.short	0x0100
        /*0416*/ 	.byte	0x08
	.zero		1


	//   ....[49]....
        /*0418*/ 	.word	0x00000920
        /*041c*/ 	.word	0x000000ff
        /*0420*/ 	.word	0x00000190
        /*0424*/ 	.short	0x0100
        /*0426*/ 	.byte	0x08
	.zero		1


	//   ....[50]....
        /*0428*/ 	.word	0x00000930
        /*042c*/ 	.word	0x000000ff
        /*0430*/ 	.word	0x000000c8
        /*0434*/ 	.short	0x0100
        /*0436*/ 	.byte	0x08
	.zero		1


	//   ....[51]....
        /*0438*/ 	.word	0x00000940
        /*043c*/ 	.word	0x000000ff
        /*0440*/ 	.word	0x00000198
        /*0444*/ 	.short	0x0100
        /*0446*/ 	.byte	0x08
	.zero		1


	//   ....[52]....
        /*0448*/ 	.word	0x00000a70
        /*044c*/ 	.word	0x000000ff
        /*0450*/ 	.word	0x000001a0
        /*0454*/ 	.short	0x0100
        /*0456*/ 	.byte	0x09
	.zero		1


	//   ....[53]....
        /*0458*/ 	.word	0x00000a80
        /*045c*/ 	.word	0x000000ff
        /*0460*/ 	.word	0x000001b0
        /*0464*/ 	.short	0x0100
        /*0466*/ 	.byte	0x09
	.zero		1


	//   ....[54]....
        /*0468*/ 	.word	0x00000a90
        /*046c*/ 	.word	0x000000ff
        /*0470*/ 	.word	0x000001a8
        /*0474*/ 	.short	0x0100
        /*0476*/ 	.byte	0x09
	.zero		1


	//   ....[55]....
        /*0478*/ 	.word	0x00000aa0
        /*047c*/ 	.word	0x000000ff
        /*0480*/ 	.word	0x000001b8
        /*0484*/ 	.short	0x0100
        /*0486*/ 	.byte	0x09
	.zero		1


	//   ....[56]....
        /*0488*/ 	.word	0x00000b80
        /*048c*/ 	.word	0x000000ff
        /*0490*/ 	.word	0x000001c0
        /*0494*/ 	.short	0x0100
        /*0496*/ 	.byte	0x08
	.zero		1


	//   ....[57]....
        /*0498*/ 	.word	0x00000b90
        /*049c*/ 	.word	0x000000ff
        /*04a0*/ 	.word	0x000001c8
        /*04a4*/ 	.short	0x0100
        /*04a6*/ 	.byte	0x08
	.zero		1


	//   ....[58]....
        /*04a8*/ 	.word	0x00000cc0
        /*04ac*/ 	.word	0x000000ff
        /*04b0*/ 	.word	0x000001d0
        /*04b4*/ 	.short	0x0100
        /*04b6*/ 	.byte	0x08
	.zero		1


	//   ....[59]....
        /*04b8*/ 	.word	0x00000cd0
        /*04bc*/ 	.word	0x000000ff
        /*04c0*/ 	.word	0x000001e0
        /*04c4*/ 	.short	0x0100
        /*04c6*/ 	.byte	0x08
	.zero		1


	//   ....[60]....
        /*04c8*/ 	.word	0x00000ce0
        /*04cc*/ 	.word	0x000000ff
        /*04d0*/ 	.word	0x000001d8
        /*04d4*/ 	.short	0x0100
        /*04d6*/ 	.byte	0x08
	.zero		1


	//   ....[61]....
        /*04d8*/ 	.word	0x00000cf0
        /*04dc*/ 	.word	0x000000ff
        /*04e0*/ 	.word	0x000001e8
        /*04e4*/ 	.short	0x0100
        /*04e6*/ 	.byte	0x08
	.zero		1


	//   ....[62]....
        /*04e8*/ 	.word	0x00000e10
        /*04ec*/ 	.word	0x000000ff
        /*04f0*/ 	.word	0x000001f0
        /*04f4*/ 	.short	0x0100
        /*04f6*/ 	.byte	0x09
	.zero		1


	//   ....[63]....
        /*04f8*/ 	.word	0x00000e20
        /*04fc*/ 	.word	0x000000ff
        /*0500*/ 	.word	0x00000210
        /*0504*/ 	.short	0x0100
        /*0506*/ 	.byte	0x09
	.zero		1


	//   ....[64]....
        /*0508*/ 	.word	0x00000e30
        /*050c*/ 	.word	0x000000ff
        /*0510*/ 	.word	0x000001f8
        /*0514*/ 	.short	0x0100
        /*0516*/ 	.byte	0x09
	.zero		1


	//   ....[65]....
        /*0518*/ 	.word	0x00000e40
        /*051c*/ 	.word	0x000000ff
        /*0520*/ 	.word	0x00000218
        /*0524*/ 	.short	0x0100
        /*0526*/ 	.byte	0x09
	.zero		1


	//   ....[66]....
        /*0528*/ 	.word	0x00000e50
        /*052c*/ 	.word	0x000000ff
        /*0530*/ 	.word	0x00000200
        /*0534*/ 	.short	0x0100
        /*0536*/ 	.byte	0x09
	.zero		1


	//   ....[67]....
        /*0538*/ 	.word	0x00000e60
        /*053c*/ 	.word	0x000000ff
        /*0540*/ 	.word	0x00000220
        /*0544*/ 	.short	0x0100
        /*0546*/ 	.byte	0x09
	.zero		1


	//   ....[68]....
        /*0548*/ 	.word	0x00000e70
        /*054c*/ 	.word	0x000000ff
        /*0550*/ 	.word	0x00000208
        /*0554*/ 	.short	0x0100
        /*0556*/ 	.byte	0x09
	.zero		1


	//   ....[69]....
        /*0558*/ 	.word	0x00000e80
        /*055c*/ 	.word	0x000000ff
        /*0560*/ 	.word	0x00000228
        /*0564*/ 	.short	0x0100
        /*0566*/ 	.byte	0x09
	.zero		1


	//   ....[70]....
        /*0568*/ 	.word	0x00000f70
        /*056c*/ 	.word	0x000000ff
        /*0570*/ 	.word	0x00000230
        /*0574*/ 	.short	0x0100
        /*0576*/ 	.byte	0x08
	.zero		1


	//   ....[71]....
        /*0578*/ 	.word	0x00000f80
        /*057c*/ 	.word	0x000000ff
        /*0580*/ 	.word	0x00000240
        /*0584*/ 	.short	0x0100
        /*0586*/ 	.byte	0x08
	.zero		1


	//   ....[72]....
        /*0588*/ 	.word	0x00000f90
        /*058c*/ 	.word	0x000000ff
        /*0590*/ 	.word	0x00000238
        /*0594*/ 	.short	0x0100
        /*0596*/ 	.byte	0x08
	.zero		1


	//   ....[73]....
        /*0598*/ 	.word	0x00000fa0
        /*059c*/ 	.word	0x000000ff
        /*05a0*/ 	.word	0x00000248
        /*05a4*/ 	.short	0x0100
        /*05a6*/ 	.byte	0x08
	.zero		1


	//   ....[74]....
        /*05a8*/ 	.word	0x00001090
        /*05ac*/ 	.word	0x000000ff
        /*05b0*/ 	.word	0x00000250
        /*05b4*/ 	.short	0x0100
        /*05b6*/ 	.byte	0x07
	.zero		1


	//   ....[75]....
        /*05b8*/ 	.word	0x00001aa0
        /*05bc*/ 	.word	0x00000003
        /*05c0*/ 	.word	0x00000240
        /*05c4*/ 	.short	0x010a
        /*05c6*/ 	.byte	0xff
	.zero		1


	//   ....[76]....
        /*05c8*/ 	.word	0x00001ad0
        /*05cc*/ 	.word	0x00000003
        /*05d0*/ 	.word	0x00000230
        /*05d4*/ 	.short	0x0101
        /*05d6*/ 	.byte	0xff
	.zero		1


	//   ....[77]....
        /*05d8*/ 	.word	0x00001bd0
        /*05dc*/ 	.word	0x000000ff
        /*05e0*/ 	.word	0x000000d0
        /*05e4*/ 	.short	0x010a
        /*05e6*/ 	.byte	0x08
	.zero		1


	//   ....[78]....
        /*05e8*/ 	.word	0x00001c90
        /*05ec*/ 	.word	0x000000ff
        /*05f0*/ 	.word	0x000000d0
        /*05f4*/ 	.short	0x010a
        /*05f6*/ 	.byte	0x21
	.zero		1


	//   ....[79]....
        /*05f8*/ 	.word	0x00001e50
        /*05fc*/ 	.word	0x000000ff
        /*0600*/ 	.word	0x000000d0
        /*0604*/ 	.short	0x010a
        /*0606*/ 	.byte	0x08
	.zero		1


	//   ....[80]....
        /*0608*/ 	.word	0x00001f30
        /*060c*/ 	.word	0x000000ff
        /*0610*/ 	.word	0x000001c8
        /*0614*/ 	.short	0x0101
        /*0616*/ 	.byte	0x06
	.zero		1


	//   ....[81]....
        /*0618*/ 	.word	0x00001f50
        /*061c*/ 	.word	0x000000ff
        /*0620*/ 	.word	0x000000d0
        /*0624*/ 	.short	0x010a
        /*0626*/ 	.byte	0x08
	.zero		1


	//   ....[82]....
        /*0628*/ 	.word	0x00001fd0
        /*062c*/ 	.word	0x000000ff
        /*0630*/ 	.word	0x000000d0
        /*0634*/ 	.short	0x010a
        /*0636*/ 	.byte	0x11
	.zero		1


	//   ....[83]....
        /*0638*/ 	.word	0x00002160
        /*063c*/ 	.word	0x000000ff
        /*0640*/ 	.word	0x000000d0
        /*0644*/ 	.short	0x010a
        /*0646*/ 	.byte	0x08
	.zero		1


	//   ....[84]....
        /*0648*/ 	.word	0x000022a0
        /*064c*/ 	.word	0x00000002
        /*0650*/ 	.word	0x000001d0
        /*0654*/ 	.short	0x010a
        /*0656*/ 	.byte	0xff
	.zero		1


	//   ....[85]....
        /*0658*/ 	.word	0x00002360
        /*065c*/ 	.word	0x00000002
        /*0660*/ 	.word	0x00000000
        /*0664*/ 	.short	0x0101
        /*0666*/ 	.byte	0xff
	.zero		1


	//   ....[86]....
        /*0668*/ 	.word	0x000028c0
        /*066c*/ 	.word	0x000000ff
        /*0670*/ 	.word	0x00000000
        /*0674*/ 	.short	0x010a
        /*0676*/ 	.byte	0x04
	.zero		1


	//   ....[87]....
        /*0678*/ 	.word	0x00002950
        /*067c*/ 	.word	0x000000ff
        /*0680*/ 	.word	0x00000000
        /*0684*/ 	.short	0x010a
        /*0686*/ 	.byte	0x04
	.zero		1


	//   ....[88]....
        /*0688*/ 	.word	0x000029e0
        /*068c*/ 	.word	0x000000ff
        /*0690*/ 	.word	0x00000000
        /*0694*/ 	.short	0x010a
        /*0696*/ 	.byte	0x04
	.zero		1


	//   ....[89]....
        /*0698*/ 	.word	0x00002a70
        /*069c*/ 	.word	0x000000ff
        /*06a0*/ 	.word	0x00000000
        /*06a4*/ 	.short	0x010a
        /*06a6*/ 	.byte	0x04
	.zero		1


	//   ....[90]....
        /*06a8*/ 	.word	0x00002b00
        /*06ac*/ 	.word	0x000000ff
        /*06b0*/ 	.word	0x00000000
        /*06b4*/ 	.short	0x010a
        /*06b6*/ 	.byte	0x04
	.zero		1


	//   ....[91]....
        /*06b8*/ 	.word	0x00002b90
        /*06bc*/ 	.word	0x000000ff
        /*06c0*/ 	.word	0x00000000
        /*06c4*/ 	.short	0x010a
        /*06c6*/ 	.byte	0x04
	.zero		1


	//   ....[92]....
        /*06c8*/ 	.word	0x00002c20
        /*06cc*/ 	.word	0x000000ff
        /*06d0*/ 	.word	0x00000000
        /*06d4*/ 	.short	0x010a
        /*06d6*/ 	.byte	0x04
	.zero		1


	//   ....[93]....
        /*06d8*/ 	.word	0x00002cb0
        /*06dc*/ 	.word	0x000000ff
        /*06e0*/ 	.word	0x00000000
        /*06e4*/ 	.short	0x010a
        /*06e6*/ 	.byte	0x04
	.zero		1


	//   ....[94]....
        /*06e8*/ 	.word	0x00002d40
        /*06ec*/ 	.word	0x000000ff
        /*06f0*/ 	.word	0x00000000
        /*06f4*/ 	.short	0x010a
        /*06f6*/ 	.byte	0x04
	.zero		1


	//   ....[95]....
        /*06f8*/ 	.word	0x00002dd0
        /*06fc*/ 	.word	0x000000ff
        /*0700*/ 	.word	0x00000000
        /*0704*/ 	.short	0x010a
        /*0706*/ 	.byte	0x04
	.zero		1


	//   ....[96]....
        /*0708*/ 	.word	0x00002e60
        /*070c*/ 	.word	0x000000ff
        /*0710*/ 	.word	0x00000000
        /*0714*/ 	.short	0x010a
        /*0716*/ 	.byte	0x04
	.zero		1


	//   ....[97]....
        /*0718*/ 	.word	0x00002ef0
        /*071c*/ 	.word	0x000000ff
        /*0720*/ 	.word	0x00000000
        /*0724*/ 	.short	0x010a
        /*0726*/ 	.byte	0x04
	.zero		1


	//   ....[98]....
        /*0728*/ 	.word	0x00002f80
        /*072c*/ 	.word	0x000000ff
        /*0730*/ 	.word	0x00000000
        /*0734*/ 	.short	0x010a
        /*0736*/ 	.byte	0x04
	.zero		1


	//   ....[99]....
        /*0738*/ 	.word	0x00003010
        /*073c*/ 	.word	0x000000ff
        /*0740*/ 	.word	0x00000000
        /*0744*/ 	.short	0x010a
        /*0746*/ 	.byte	0x04
	.zero		1


	//   ....[100]....
        /*0748*/ 	.word	0x000030a0
        /*074c*/ 	.word	0x000000ff
        /*0750*/ 	.word	0x00000000
        /*0754*/ 	.short	0x010a
        /*0756*/ 	.byte	0x04
	.zero		1


	//   ....[101]....
        /*0758*/ 	.word	0x00003130
        /*075c*/ 	.word	0x000000ff
        /*0760*/ 	.word	0x00000000
        /*0764*/ 	.short	0x010a
        /*0766*/ 	.byte	0x04
	.zero		1


	//   ....[102]....
        /*0768*/ 	.word	0x000031c0
        /*076c*/ 	.word	0x000000ff
        /*0770*/ 	.word	0x00000000
        /*0774*/ 	.short	0x010a
        /*0776*/ 	.byte	0x04
	.zero		1


	//   ....[103]....
        /*0778*/ 	.word	0x00003250
        /*077c*/ 	.word	0x000000ff
        /*0780*/ 	.word	0x00000000
        /*0784*/ 	.short	0x010a
        /*0786*/ 	.byte	0x04
	.zero		1


	//   ....[104]....
        /*0788*/ 	.word	0x000032e0
        /*078c*/ 	.word	0x000000ff
        /*0790*/ 	.word	0x00000000
        /*0794*/ 	.short	0x010a
        /*0796*/ 	.byte	0x04
	.zero		1


	//   ....[105]....
        /*0798*/ 	.word	0x00003370
        /*079c*/ 	.word	0x000000ff
        /*07a0*/ 	.word	0x00000000
        /*07a4*/ 	.short	0x010a
        /*07a6*/ 	.byte	0x04
	.zero		1


	//   ....[106]....
        /*07a8*/ 	.word	0x00003400
        /*07ac*/ 	.word	0x000000ff
        /*07b0*/ 	.word	0x00000000
        /*07b4*/ 	.short	0x010a
        /*07b6*/ 	.byte	0x04
	.zero		1


	//   ....[107]....
        /*07b8*/ 	.word	0x00003490
        /*07bc*/ 	.word	0x000000ff
        /*07c0*/ 	.word	0x00000000
        /*07c4*/ 	.short	0x010a
        /*07c6*/ 	.byte	0x04
	.zero		1


	//   ....[108]....
        /*07c8*/ 	.word	0x00003520
        /*07cc*/ 	.word	0x000000ff
        /*07d0*/ 	.word	0x00000000
        /*07d4*/ 	.short	0x010a
        /*07d6*/ 	.byte	0x04
	.zero		1


	//   ....[109]....
        /*07d8*/ 	.word	0x000035b0
        /*07dc*/ 	.word	0x000000ff
        /*07e0*/ 	.word	0x00000000
        /*07e4*/ 	.short	0x010a
        /*07e6*/ 	.byte	0x04
	.zero		1


	//   ....[110]....
        /*07e8*/ 	.word	0x00003640
        /*07ec*/ 	.word	0x000000ff
        /*07f0*/ 	.word	0x00000000
        /*07f4*/ 	.short	0x010a
        /*07f6*/ 	.byte	0x04
	.zero		1


	//   ....[111]....
        /*07f8*/ 	.word	0x000036e0
        /*07fc*/ 	.word	0x00000000
        /*0800*/ 	.word	0x00000000
        /*0804*/ 	.short	0x010a
        /*0806*/ 	.byte	0xff
	.zero		1


	//   ....[112]....
        /*0808*/ 	.word	0x00003810
        /*080c*/ 	.word	0x00000000
        /*0810*/ 	.word	0x00000230
        /*0814*/ 	.short	0x010a
        /*0816*/ 	.byte	0xff
	.zero		1


	//   ....[113]....
        /*0818*/ 	.word	0x00003880
        /*081c*/ 	.word	0x00000004
        /*0820*/ 	.word	0x00000000
        /*0824*/ 	.short	0x0101
        /*0826*/ 	.byte	0xff
	.zero		1


	//   ....[114]....
        /*0828*/ 	.word	0x000038a0
        /*082c*/ 	.word	0x000000ff
        /*0830*/ 	.word	0x000001e0
        /*0834*/ 	.short	0x010a
        /*0836*/ 	.byte	0x05
	.zero		1


	//   ....[115]....
        /*0838*/ 	.word	0x000039c0
        /*083c*/ 	.word	0x00000000
        /*0840*/ 	.word	0x000001d0
        /*0844*/ 	.short	0x010a
        /*0846*/ 	.byte	0xff
	.zero		1


	//   ....[116]....
        /*0848*/ 	.word	0x00003ac0
        /*084c*/ 	.word	0x00000000
        /*0850*/ 	.word	0x00000000
        /*0854*/ 	.short	0x0101
        /*0856*/ 	.byte	0xff
	.zero		1


	//   ....[117]....
        /*0858*/ 	.word	0x00003b50
        /*085c*/ 	.word	0x000000ff
        /*0860*/ 	.word	0x000001e0
        /*0864*/ 	.short	0x0106
        /*0866*/ 	.byte	0x05
	.zero		1


	//   ....[118]....
        /*0868*/ 	.word	0x00003b70
        /*086c*/ 	.word	0x000000ff
        /*0870*/ 	.word	0x000001e0
        /*0874*/ 	.short	0x010a
        /*0876*/ 	.byte	0x05
	.zero		1


	//   ....[119]....
        /*0878*/ 	.word	0x00003c00
        /*087c*/ 	.word	0x000000ff
        /*0880*/ 	.word	0x000001e0
        /*0884*/ 	.short	0x0106
        /*0886*/ 	.byte	0x04
	.zero		1


	//   ....[120]....
        /*0888*/ 	.word	0x00003c40
        /*088c*/ 	.word	0x00000000
        /*0890*/ 	.word	0x000001e0
        /*0894*/ 	.short	0x010a
        /*0896*/ 	.byte	0xff
	.zero		1


	//   ....[121]....
        /*0898*/ 	.word	0x00003e80
        /*089c*/ 	.word	0x000000ff
        /*08a0*/ 	.word	0x00000008
        /*08a4*/ 	.short	0x010a
        /*08a6*/ 	.byte	0x06
	.zero		1


	//   ....[122]....
        /*08a8*/ 	.word	0x00003ea0
        /*08ac*/ 	.word	0x000000ff
        /*08b0*/ 	.word	0x00000008
        /*08b4*/ 	.short	0x010a
        /*08b6*/ 	.byte	0x06
	.zero		1


	//   ....[123]....
        /*08b8*/ 	.word	0x00004030
        /*08bc*/ 	.word	0x000000ff
        /*08c0*/ 	.word	0x00000008
        /*08c4*/ 	.short	0x010a
        /*08c6*/ 	.byte	0x06
	.zero		1


	//   ....[124]....
        /*08c8*/ 	.word	0x00004050
        /*08cc*/ 	.word	0x000000ff
        /*08d0*/ 	.word	0x00000008
        /*08d4*/ 	.short	0x010a
        /*08d6*/ 	.byte	0x06
	.zero		1


	//   ....[125]....
        /*08d8*/ 	.word	0x00004110
        /*08dc*/ 	.word	0x000000ff
        /*08e0*/ 	.word	0x00000000
        /*08e4*/ 	.short	0x0101
        /*08e6*/ 	.byte	0x07
	.zero		1


	//   ....[126]....
        /*08e8*/ 	.word	0x00004410
        /*08ec*/ 	.word	0x00000000
        /*08f0*/ 	.word	0x000001d0
        /*08f4*/ 	.short	0x010a
        /*08f6*/ 	.byte	0xff
	.zero		1


	//   ....[127]....
        /*08f8*/ 	.word	0x000044d0
        /*08fc*/ 	.word	0x00000000
        /*0900*/ 	.word	0x00000000
        /*0904*/ 	.short	0x0101
        /*0906*/ 	.byte	0xff
	.zero		1


	//   ....[128]....
        /*0908*/ 	.word	0x00004590
        /*090c*/ 	.word	0x000000ff
        /*0910*/ 	.word	0x00000000
        /*0914*/ 	.short	0x010a
        /*0916*/ 	.byte	0x06
	.zero		1


	//   ....[129]....
        /*0918*/ 	.word	0x000045a0
        /*091c*/ 	.word	0x000000ff
        /*0920*/ 	.word	0x00000210
        /*0924*/ 	.short	0x010a
        /*0926*/ 	.byte	0x0a
	.zero		1


	//   ....[130]....
        /*0928*/ 	.word	0x00004650
        /*092c*/ 	.word	0x000000ff
        /*0930*/ 	.word	0x00000000
        /*0934*/ 	.short	0x010a
        /*0936*/ 	.byte	0x09
	.zero		1


	//   ....[131]....
        /*0938*/ 	.word	0x00004790
        /*093c*/ 	.word	0x000000ff
        /*0940*/ 	.word	0x00000000
        /*0944*/ 	.short	0x010a
        /*0946*/ 	.byte	0x06
	.zero		1


	//   ....[132]....
        /*0948*/ 	.word	0x000049e0
        /*094c*/ 	.word	0x000000ff
        /*0950*/ 	.word	0x00000000
        /*0954*/ 	.short	0x010a
        /*0956*/ 	.byte	0x07
	.zero		1


	//   ....[133]....
        /*0958*/ 	.word	0x00004a70
        /*095c*/ 	.word	0x000000ff
        /*0960*/ 	.word	0x00000000
        /*0964*/ 	.short	0x010a
        /*0966*/ 	.byte	0x07
	.zero		1


	//   ....[134]....
        /*0968*/ 	.word	0x00004b00
        /*096c*/ 	.word	0x000000ff
        /*0970*/ 	.word	0x00000000
        /*0974*/ 	.short	0x010a
        /*0976*/ 	.byte	0x07
	.zero		1


	//   ....[135]....
        /*0978*/ 	.word	0x00004ba0
        /*097c*/ 	.word	0x00000000
        /*0980*/ 	.word	0x00000000
        /*0984*/ 	.short	0x010a
        /*0986*/ 	.byte	0xff
	.zero		1


	//   ....[136]....
        /*0988*/ 	.word	0x00004be0
        /*098c*/ 	.word	0x00000000
        /*0990*/ 	.word	0x00000000
        /*0994*/ 	.short	0x010a
        /*0996*/ 	.byte	0xff
	.zero		1


	//   ....[137]....
        /*0998*/ 	.word	0x00004c50
        /*099c*/ 	.word	0x000000ff
        /*09a0*/ 	.word	0x00000000
        /*09a4*/ 	.short	0x0101
        /*09a6*/ 	.byte	0x05
	.zero		1


	//   ....[138]....
        /*09a8*/ 	.word	0x00004c90
        /*09ac*/ 	.word	0x000000ff
        /*09b0*/ 	.word	0x00000250
        /*09b4*/ 	.short	0x010a
        /*09b6*/ 	.byte	0x08
	.zero		1


	//   ....[139]....
        /*09b8*/ 	.word	0x00004ce0
        /*09bc*/ 	.word	0x000000ff
        /*09c0*/ 	.word	0x00000000
        /*09c4*/ 	.short	0x0101
        /*09c6*/ 	.byte	0x05
	.zero		1


	//   ....[140]....
        /*09c8*/ 	.word	0x00005110
        /*09cc*/ 	.word	0x00000000
        /*09d0*/ 	.word	0x000001d0
        /*09d4*/ 	.short	0x010a
        /*09d6*/ 	.byte	0xff
	.zero		1


	//   ....[141]....
        /*09d8*/ 	.word	0x000051d0
        /*09dc*/ 	.word	0x00000000
        /*09e0*/ 	.word	0x00000000
        /*09e4*/ 	.short	0x0101
        /*09e6*/ 	.byte	0xff
	.zero		1


	//   ....[142]....
        /*09e8*/ 	.word	0x000054f0
        /*09ec*/ 	.word	0x000000ff
        /*09f0*/ 	.word	0x000001c8
        /*09f4*/ 	.short	0x010a
        /*09f6*/ 	.byte	0x07
	.zero		1


	//   ....[143]....
        /*09f8*/ 	.word	0x000056e0
        /*09fc*/ 	.word	0x000000ff
        /*0a00*/ 	.word	0x000001b0
        /*0a04*/ 	.short	0x010a
        /*0a06*/ 	.byte	0x07
	.zero		1


	//   ....[144]....
        /*0a08*/ 	.word	0x00005940
        /*0a0c*/ 	.word	0x000000ff
        /*0a10*/ 	.word	0x000001a0
        /*0a14*/ 	.short	0x010b
        /*0a16*/ 	.byte	0x07
	.zero		1


	//   ....[145]....
        /*0a18*/ 	.word	0x000059b0
        /*0a1c*/ 	.word	0x000000ff
        /*0a20*/ 	.word	0x00000000
        /*0a24*/ 	.short	0x0101
        /*0a26*/ 	.byte	0x0e
	.zero		1


	//   ....[146]....
        /*0a28*/ 	.word	0x000059f0
        /*0a2c*/ 	.word	0x000000ff
        /*0a30*/ 	.word	0x000001b8
        /*0a34*/ 	.short	0x010a
        /*0a36*/ 	.byte	0x07
	.zero		1


	//   ....[147]....
        /*0a38*/ 	.word	0x00005c20
        /*0a3c*/ 	.word	0x000000ff
        /*0a40*/ 	.word	0x000001a8
        /*0a44*/ 	.short	0x010b
        /*0a46*/ 	.byte	0x07
	.zero		1


	//   ....[148]....
        /*0a48*/ 	.word	0x00005c40
        /*0a4c*/ 	.word	0x000000ff
        /*0a50*/ 	.word	0x00000000
        /*0a54*/ 	.short	0x0101
        /*0a56*/ 	.byte	0x0d
	.zero		1


	//   ....[149]....
        /*0a58*/ 	.word	0x00005c70
        /*0a5c*/ 	.word	0x000000ff
        /*0a60*/ 	.word	0x000001b0
        /*0a64*/ 	.short	0x010a
        /*0a66*/ 	.byte	0x07
	.zero		1


	//   ....[150]....
        /*0a68*/ 	.word	0x00005cb0
        /*0a6c*/ 	.word	0x00000000
        /*0a70*/ 	.word	0x000001b8
        /*0a74*/ 	.short	0x010a
        /*0a76*/ 	.byte	0xff
	.zero		1


	//   ....[151]....
        /*0a78*/ 	.word	0x00005fe0
        /*0a7c*/ 	.word	0x00000000
        /*0a80*/ 	.word	0x000001d0
        /*0a84*/ 	.short	0x010a
        /*0a86*/ 	.byte	0xff
	.zero		1


	//   ....[152]....
        /*0a88*/ 	.word	0x000060f0
        /*0a8c*/ 	.word	0x00000000
        /*0a90*/ 	.word	0x00000000
        /*0a94*/ 	.short	0x0101
        /*0a96*/ 	.byte	0xff
	.zero		1


	//   ....[153]....
        /*0a98*/ 	.word	0x00006b00
        /*0a9c*/ 	.word	0x00000003
        /*0aa0*/ 	.word	0x000001a0
        /*0aa4*/ 	.short	0x010a
        /*0aa6*/ 	.byte	0xff
	.zero		1


	//   ....[154]....
        /*0aa8*/ 	.word	0x00006b50
        /*0aac*/ 	.word	0x0000006f
        /*0ab0*/ 	.word	0x000001f0
        /*0ab4*/ 	.short	0x010a
        /*0ab6*/ 	.byte	0xff
	.zero		1


	//   ....[155]....
        /*0ab8*/ 	.word	0x00006c80
        /*0abc*/ 	.word	0x00000003
        /*0ac0*/ 	.word	0x000001a0
        /*0ac4*/ 	.short	0x010a
        /*0ac6*/ 	.byte	0xff
	.zero		1


	//   ....[156]....
        /*0ac8*/ 	.word	0x00006dc0
        /*0acc*/ 	.word	0x00000000
        /*0ad0*/ 	.word	0x00000000
        /*0ad4*/ 	.short	0x0101
        /*0ad6*/ 	.byte	0xff
	.zero		1


	//   ....[157]....
        /*0ad8*/ 	.word	0x00006e20
        /*0adc*/ 	.word	0x0000006f
        /*0ae0*/ 	.word	0x000001f0
        /*0ae4*/ 	.short	0x010a
        /*0ae6*/ 	.byte	0xff
	.zero		1


	//   ....[158]....
        /*0ae8*/ 	.word	0x000079c0
        /*0aec*/ 	.word	0x0000007d
        /*0af0*/ 	.word	0x000001a0
        /*0af4*/ 	.short	0x010a
        /*0af6*/ 	.byte	0xff
	.zero		1


	//   ....[159]....
        /*0af8*/ 	.word	0x00007a80
        /*0afc*/ 	.word	0x0000007d
        /*0b00*/ 	.word	0x000001a0
        /*0b04*/ 	.short	0x010a
        /*0b06*/ 	.byte	0xff
	.zero		1


	//   ....[160]....
        /*0b08*/ 	.word	0x00007bc0
        /*0b0c*/ 	.word	0x00000002
        /*0b10*/ 	.word	0x00000000
        /*0b14*/ 	.short	0x0101
        /*0b16*/ 	.byte	0xff
	.zero		1


	//   ....[161]....
        /*0b18*/ 	.word	0x00007ea0
        /*0b1c*/ 	.word	0x0000006f
        /*0b20*/ 	.word	0x00000000
        /*0b24*/ 	.short	0x0101
        /*0b26*/ 	.byte	0xff
	.zero		1


	//   ....[162]....
        /*0b28*/ 	.word	0x00008850
        /*0b2c*/ 	.word	0x00000003
        /*0b30*/ 	.word	0x00000240
        /*0b34*/ 	.short	0x010a
        /*0b36*/ 	.byte	0xff
	.zero		1


	//   ....[163]....
        /*0b38*/ 	.word	0x000088b0
        /*0b3c*/ 	.word	0x00000002
        /*0b40*/ 	.word	0x000000d0
        /*0b44*/ 	.short	0x010a
        /*0b46*/ 	.byte	0xff
	.zero		1


	//   ....[164]....
        /*0b48*/ 	.word	0x00008910
        /*0b4c*/ 	.word	0x00000002
        /*0b50*/ 	.word	0x000000d0
        /*0b54*/ 	.short	0x010a
        /*0b56*/ 	.byte	0xff
	.zero		1


	//   ....[165]....
        /*0b58*/ 	.word	0x00008960
        /*0b5c*/ 	.word	0x00000002
        /*0b60*/ 	.word	0x000001d0
        /*0b64*/ 	.short	0x010a
        /*0b66*/ 	.byte	0xff
	.zero		1


	//   ....[166]....
        /*0b68*/ 	.word	0x000089c0
        /*0b6c*/ 	.word	0x00000000
        /*0b70*/ 	.word	0x00000000
        /*0b74*/ 	.short	0x010a
        /*0b76*/ 	.byte	0xff
	.zero		1


	//   ....[167]....
        /*0b78*/ 	.word	0x00008a20
        /*0b7c*/ 	.word	0x00000000
        /*0b80*/ 	.word	0x00000000
        /*0b84*/ 	.short	0x010a
        /*0b86*/ 	.byte	0xff
	.zero		1


	//   ....[168]....
        /*0b88*/ 	.word	0x00008a80
        /*0b8c*/ 	.word	0x00000000
        /*0b90*/ 	.word	0x00000000
        /*0b94*/ 	.short	0x010a
        /*0b96*/ 	.byte	0xff
	.zero		1


	//   ....[169]....
        /*0b98*/ 	.word	0x00008ae0
        /*0b9c*/ 	.word	0x00000000
        /*0ba0*/ 	.word	0x00000000
        /*0ba4*/ 	.short	0x010a
        /*0ba6*/ 	.byte	0xff
	.zero		1


	//   ....[170]....
        /*0ba8*/ 	.word	0x00008b40
        /*0bac*/ 	.word	0x00000000
        /*0bb0*/ 	.word	0x00000000
        /*0bb4*/ 	.short	0x010a
        /*0bb6*/ 	.byte	0xff
	.zero		1


	//   ....[171]....
        /*0bb8*/ 	.word	0x00008ba0
        /*0bbc*/ 	.word	0x00000000
        /*0bc0*/ 	.word	0x00000000
        /*0bc4*/ 	.short	0x010a
        /*0bc6*/ 	.byte	0xff
	.zero		1


	//   ....[172]....
        /*0bc8*/ 	.word	0x00008c00
        /*0bcc*/ 	.word	0x00000000
        /*0bd0*/ 	.word	0x00000000
        /*0bd4*/ 	.short	0x010a
        /*0bd6*/ 	.byte	0xff
	.zero		1


	//   ....[173]....
        /*0bd8*/ 	.word	0x00008c60
        /*0bdc*/ 	.word	0x00000000
        /*0be0*/ 	.word	0x00000000
        /*0be4*/ 	.short	0x010a
        /*0be6*/ 	.byte	0xff
	.zero		1


	//   ....[174]....
        /*0be8*/ 	.word	0x00008cc0
        /*0bec*/ 	.word	0x00000000
        /*0bf0*/ 	.word	0x00000000
        /*0bf4*/ 	.short	0x010a
        /*0bf6*/ 	.byte	0xff
	.zero		1


	//   ....[175]....
        /*0bf8*/ 	.word	0x00008d20
        /*0bfc*/ 	.word	0x00000000
        /*0c00*/ 	.word	0x00000000
        /*0c04*/ 	.short	0x010a
        /*0c06*/ 	.byte	0xff
	.zero		1


	//   ....[176]....
        /*0c08*/ 	.word	0x00008d80
        /*0c0c*/ 	.word	0x00000000
        /*0c10*/ 	.word	0x00000000
        /*0c14*/ 	.short	0x010a
        /*0c16*/ 	.byte	0xff
	.zero		1


	//   ....[177]....
        /*0c18*/ 	.word	0x00008de0
        /*0c1c*/ 	.word	0x00000000
        /*0c20*/ 	.word	0x00000000
        /*0c24*/ 	.short	0x010a
        /*0c26*/ 	.byte	0xff
	.zero		1


	//   ....[178]....
        /*0c28*/ 	.word	0x00008e40
        /*0c2c*/ 	.word	0x00000000
        /*0c30*/ 	.word	0x00000000
        /*0c34*/ 	.short	0x010a
        /*0c36*/ 	.byte	0xff
	.zero		1


	//   ....[179]....
        /*0c38*/ 	.word	0x00008ea0
        /*0c3c*/ 	.word	0x00000000
        /*0c40*/ 	.word	0x00000000
        /*0c44*/ 	.short	0x010a
        /*0c46*/ 	.byte	0xff
	.zero		1


	//   ....[180]....
        /*0c48*/ 	.word	0x00008f00
        /*0c4c*/ 	.word	0x00000000
        /*0c50*/ 	.word	0x00000000
        /*0c54*/ 	.short	0x010a
        /*0c56*/ 	.byte	0xff
	.zero		1


	//   ....[181]....
        /*0c58*/ 	.word	0x00008f60
        /*0c5c*/ 	.word	0x00000000
        /*0c60*/ 	.word	0x00000000
        /*0c64*/ 	.short	0x010a
        /*0c66*/ 	.byte	0xff
	.zero		1


	//   ....[182]....
        /*0c68*/ 	.word	0x00008fc0
        /*0c6c*/ 	.word	0x00000000
        /*0c70*/ 	.word	0x00000000
        /*0c74*/ 	.short	0x010a
        /*0c76*/ 	.byte	0xff
	.zero		1


	//   ....[183]....
        /*0c78*/ 	.word	0x00009020
        /*0c7c*/ 	.word	0x00000000
        /*0c80*/ 	.word	0x00000000
        /*0c84*/ 	.short	0x010a
        /*0c86*/ 	.byte	0xff
	.zero		1


	//   ....[184]....
        /*0c88*/ 	.word	0x00009080
        /*0c8c*/ 	.word	0x00000000
        /*0c90*/ 	.word	0x00000000
        /*0c94*/ 	.short	0x010a
        /*0c96*/ 	.byte	0xff
	.zero		1


	//   ....[185]....
        /*0c98*/ 	.word	0x000090e0
        /*0c9c*/ 	.word	0x00000000
        /*0ca0*/ 	.word	0x00000000
        /*0ca4*/ 	.short	0x010a
        /*0ca6*/ 	.byte	0xff
	.zero		1


	//   ....[186]....
        /*0ca8*/ 	.word	0x00009140
        /*0cac*/ 	.word	0x00000000
        /*0cb0*/ 	.word	0x00000000
        /*0cb4*/ 	.short	0x010a
        /*0cb6*/ 	.byte	0xff
	.zero		1


	//   ....[187]....
        /*0cb8*/ 	.word	0x000091a0
        /*0cbc*/ 	.word	0x00000000
        /*0cc0*/ 	.word	0x00000000
        /*0cc4*/ 	.short	0x010a
        /*0cc6*/ 	.byte	0xff
	.zero		1


	//   ....[188]....
        /*0cc8*/ 	.word	0x00009200
        /*0ccc*/ 	.word	0x00000000
        /*0cd0*/ 	.word	0x00000000
        /*0cd4*/ 	.short	0x010a
        /*0cd6*/ 	.byte	0xff
	.zero		1


	//   ....[189]....
        /*0cd8*/ 	.word	0x00009260
        /*0cdc*/ 	.word	0x00000000
        /*0ce0*/ 	.word	0x00000000
        /*0ce4*/ 	.short	0x010a
        /*0ce6*/ 	.byte	0xff
	.zero		1


	//   ....[190]....
        /*0ce8*/ 	.word	0x000092c0
        /*0cec*/ 	.word	0x00000000
        /*0cf0*/ 	.word	0x00000000
        /*0cf4*/ 	.short	0x010a
        /*0cf6*/ 	.byte	0xff
	.zero		1


	//   ....[191]....
        /*0cf8*/ 	.word	0x00009310
        /*0cfc*/ 	.word	0x00000000
        /*0d00*/ 	.word	0x00000230
        /*0d04*/ 	.short	0x010a
        /*0d06*/ 	.byte	0xff
	.zero		1


	//   ....[192]....
        /*0d08*/ 	.word	0x00009370
        /*0d0c*/ 	.word	0x00000000
        /*0d10*/ 	.word	0x000001e0
        /*0d14*/ 	.short	0x010a
        /*0d16*/ 	.byte	0xff
	.zero		1


	//   ....[193]....
        /*0d18*/ 	.word	0x000093c0
        /*0d1c*/ 	.word	0x00000000
        /*0d20*/ 	.word	0x000001d0
        /*0d24*/ 	.short	0x010a
        /*0d26*/ 	.byte	0xff
	.zero		1


	//   ....[194]....
        /*0d28*/ 	.word	0x00009420
        /*0d2c*/ 	.word	0x00000000
        /*0d30*/ 	.word	0x000001e0
        /*0d34*/ 	.short	0x010a
        /*0d36*/ 	.byte	0xff
	.zero		1


	//   ....[195]....
        /*0d38*/ 	.word	0x00009480
        /*0d3c*/ 	.word	0x00000004
        /*0d40*/ 	.word	0x00000008
        /*0d44*/ 	.short	0x010a
        /*0d46*/ 	.byte	0xff
	.zero		1


	//   ....[196]....
        /*0d48*/ 	.word	0x00009560
        /*0d4c*/ 	.word	0x00000002
        /*0d50*/ 	.word	0x00000008
        /*0d54*/ 	.short	0x010a
        /*0d56*/ 	.byte	0xff
	.zero		1


	//   ....[197]....
        /*0d58*/ 	.word	0x000095b0
        /*0d5c*/ 	.word	0x00000000
        /*0d60*/ 	.word	0x000001d0
        /*0d64*/ 	.short	0x010a
        /*0d66*/ 	.byte	0xff
	.zero		1


	//   ....[198]....
        /*0d68*/ 	.word	0x00009610
        /*0d6c*/ 	.word	0x00000000
        /*0d70*/ 	.word	0x00000210
        /*0d74*/ 	.short	0x010a
        /*0d76*/ 	.byte	0xff
	.zero		1


	//   ....[199]....
        /*0d78*/ 	.word	0x00009670
        /*0d7c*/ 	.word	0x00000000
        /*0d80*/ 	.word	0x00000000
        /*0d84*/ 	.short	0x010a
        /*0d86*/ 	.byte	0xff
	.zero		1


	//   ....[200]....
        /*0d88*/ 	.word	0x000096d0
        /*0d8c*/ 	.word	0x00000000
        /*0d90*/ 	.word	0x00000000
        /*0d94*/ 	.short	0x010a
        /*0d96*/ 	.byte	0xff
	.zero		1


	//   ....[201]....
        /*0d98*/ 	.word	0x00009730
        /*0d9c*/ 	.word	0x00000000
        /*0da0*/ 	.word	0x00000000
        /*0da4*/ 	.short	0x010a
        /*0da6*/ 	.byte	0xff
	.zero		1


	//   ....[202]....
        /*0da8*/ 	.word	0x00009790
        /*0dac*/ 	.word	0x00000000
        /*0db0*/ 	.word	0x00000000
        /*0db4*/ 	.short	0x010a
        /*0db6*/ 	.byte	0xff
	.zero		1


	//   ....[203]....
        /*0db8*/ 	.word	0x000097f0
        /*0dbc*/ 	.word	0x00000000
        /*0dc0*/ 	.word	0x00000250
        /*0dc4*/ 	.short	0x010a
        /*0dc6*/ 	.byte	0xff
	.zero		1


	//   ....[204]....
        /*0dc8*/ 	.word	0x00009840
        /*0dcc*/ 	.word	0x00000000
        /*0dd0*/ 	.word	0x000001d0
        /*0dd4*/ 	.short	0x010a
        /*0dd6*/ 	.byte	0xff
	.zero		1


	//   ....[205]....
        /*0dd8*/ 	.word	0x000098a0
        /*0ddc*/ 	.word	0x00000000
        /*0de0*/ 	.word	0x000001c8
        /*0de4*/ 	.short	0x010a
        /*0de6*/ 	.byte	0xff
	.zero		1


	//   ....[206]....
        /*0de8*/ 	.word	0x00009900
        /*0dec*/ 	.word	0x00000003
        /*0df0*/ 	.word	0x000001b0
        /*0df4*/ 	.short	0x010a
        /*0df6*/ 	.byte	0xff
	.zero		1


	//   ....[207]....
        /*0df8*/ 	.word	0x00009960
        /*0dfc*/ 	.word	0x00000003
        /*0e00*/ 	.word	0x000001b8
        /*0e04*/ 	.short	0x010a
        /*0e06*/ 	.byte	0xff
	.zero		1


	//   ....[208]....
        /*0e08*/ 	.word	0x000099c0
        /*0e0c*/ 	.word	0x00000000
        /*0e10*/ 	.word	0x000001b0
        /*0e14*/ 	.short	0x010a
        /*0e16*/ 	.byte	0xff
	.zero		1


	//   ....[209]....
        /*0e18*/ 	.word	0x00009a10
        /*0e1c*/ 	.word	0x00000000
        /*0e20*/ 	.word	0x000001d0
        /*0e24*/ 	.short	0x010a
        /*0e26*/ 	.byte	0xff
	.zero		1


	//   ....[210]....
        /*0e28*/ 	.word	0x00009a60
        /*0e2c*/ 	.word	0x00000003
        /*0e30*/ 	.word	0x000001a0
        /*0e34*/ 	.short	0x010a
        /*0e36*/ 	.byte	0xff
	.zero		1


	//   ....[211]....
        /*0e38*/ 	.word	0x00009ab0
        /*0e3c*/ 	.word	0x0000006f
        /*0e40*/ 	.word	0x000001f0
        /*0e44*/ 	.short	0x010a
        /*0e46*/ 	.byte	0xff
	.zero		1


	//   ....[212]....
        /*0e48*/ 	.word	0x00009b00
        /*0e4c*/ 	.word	0x0000007d
        /*0e50*/ 	.word	0x000001a0
        /*0e54*/ 	.short	0x010a
        /*0e56*/ 	.byte	0xff
	.zero		1


	//----- nvinfo : EIATTR_NUM_MBARRIERS
	.align		4
.L_47:
        /*0e58*/ 	.byte	0x03, 0x38
        /*0e5a*/ 	.short	0x004b


	//----- nvinfo : EIATTR_EXIT_INSTR_OFFSETS
	.align		4
        /*0e5c*/ 	.byte	0x04, 0x1c
        /*0e5e*/ 	.short	(.L_49 - .L_48)


	//   ....[0]....
.L_48:
        /*0e60*/ 	.word	0x00003710


	//   ....[1]....
        /*0e64*/ 	.word	0x00003c10


	//   ....[2]....
        /*0e68*/ 	.word	0x00003c70


	//   ....[3]....
        /*0e6c*/ 	.word	0x00004f10


	//   ....[4]....
        /*0e70*/ 	.word	0x00005ce0


	//   ....[5]....
        /*0e74*/ 	.word	0x00005d20


	//   ....[6]....
        /*0e78*/ 	.word	0x00008840


	//----- nvinfo : EIATTR_MAX_THREADS
	.align		4
.L_49:
        /*0e7c*/ 	.byte	0x04, 0x05
        /*0e7e*/ 	.short	(.L_51 - .L_50)
.L_50:
        /*0e80*/ 	.word	0x00000100
        /*0e84*/ 	.word	0x00000001
        /*0e88*/ 	.word	0x00000001


	//----- nvinfo : EIATTR_CRS_STACK_SIZE
	.align		4
.L_51:
        /*0e8c*/ 	.byte	0x04, 0x1e
        /*0e8e*/ 	.short	(.L_53 - .L_52)
.L_52:
        /*0e90*/ 	.word	0x00000000


	//----- nvinfo : EIATTR_CBANK_PARAM_SIZE
	.align		4
.L_53:
        /*0e94*/ 	.byte	0x03, 0x19
        /*0e96*/ 	.short	0x0800


	//----- nvinfo : EIATTR_PARAM_CBANK
	.align		4
        /*0e98*/ 	.byte	0x04, 0x0a
        /*0e9a*/ 	.short	(.L_55 - .L_54)
	.align		4
.L_54:
        /*0e9c*/ 	.word	index@(.nv.constant0._ZN7cutlass13device_kernelINS_4gemm6kernel13GemmUniversalIN4cute5tupleIJiiiiEEENS1_10collective13CollectiveMmaINS1_35MainloopSm100TmaUmmaWarpSpecializedILi26ELi2ELi4ENS5_IJNS4_1CILi2EEENSA_ILi1EEESC_EEEEENS5_IJNSA_ILi128EEESF_NSA_ILi64EEEEEENS_12float_e4m3_tENS5_IJlSC_lEEESI_SJ_NS4_8TiledMMAINS4_8MMA_AtomIJNS4_10MMA_TraitsINS4_25SM100_MMA_F8F6F4_2x1SM_SSEJSI_SI_fSF_SF_NS4_17integral_constantINS4_4UMMA5MajorELSQ_0EEESR_NSO_INSP_7ScaleInELSS_0EEEST_EEEEEENS4_6LayoutINS5_IJSC_SC_SC_EEENS5_IJNSA_ILi0EEESY_SY_EEEEENS5_IJNS4_10UnderscoreES11_S11_EEEEENS4_18SM100_TMA_2SM_LOADENS4_14ComposedLayoutINS4_7SwizzleILi2ELi4ELi3EEENS4_18smem_ptr_flag_bitsILi8EEENSW_INS5_IJNSA_ILi8EEESG_EEENS5_IJSG_SC_EEEEEEEvNS4_8identityES14_S1E_vS1F_EENS_8epilogue10collective18CollectiveEpilogueINS1H_23Sm100TmaWarpSpecializedILi2ELi2ELi32ELb0ELb0EEEJNS5_IJSG_SF_SG_EEENS5_IJNSW_ISG_SC_EENSW_INS5_IJNSA_ILi32EEESB_EEENS5_IJSC_SG_EEEEEEEESI_SJ_SI_SJ_NS1H_6fusion15FusionCallbacksIS1L_NS1T_17LinearCombinationISI_fSI_fLNS_15FloatRoundStyleE2EEES1M_S1S_JEEENS4_5SM1004TMEM4LOAD26SM100_TMEM_LOAD_32dp32b32xENS4_13SM90_TMA_LOADENS15_INS16_ILi1ELi4ELi3EEES19_NSW_INS5_IJS1A_S1O_EEENS5_IJS1O_SC_EEEEEEENS4_39AutoVectorizingCopyWithAssumedAlignmentILi128EEENS4_14SM90_TMA_STOREES28_S2A_S2A_EEEvvEEEEvNT_6ParamsE)
        /*0ea0*/ 	.short	0x0380
        /*0ea2*/ 	.short	0x0800


	//----- nvinfo : EIATTR_SW_WAR
	.align		4
.L_55:
        /*0ea4*/ 	.byte	0x04, 0x36
        /*0ea6*/ 	.short	(.L_57 - .L_56)
.L_56:
        /*0ea8*/ 	.word	0x00000008
.L_57:


//--------------------- .nv.callgraph             --------------------------
	.section	.nv.callgraph,"",@"SHT_CUDA_CALLGRAPH"
	.align	4
	.sectionentsize	8
	.align		4
        /*0000*/ 	.word	0x00000000
	.align		4
        /*0004*/ 	.word	0xffffffff
	.align		4
        /*0008*/ 	.word	index@(_ZN7cutlass13device_kernelINS_4gemm6kernel13GemmUniversalIN4cute5tupleIJiiiiEEENS1_10collective13CollectiveMmaINS1_35MainloopSm100TmaUmmaWarpSpecializedILi26ELi2ELi4ENS5_IJNS4_1CILi2EEENSA_ILi1EEESC_EEEEENS5_IJNSA_ILi128EEESF_NSA_ILi64EEEEEENS_12float_e4m3_tENS5_IJlSC_lEEESI_SJ_NS4_8TiledMMAINS4_8MMA_AtomIJNS4_10MMA_TraitsINS4_25SM100_MMA_F8F6F4_2x1SM_SSEJSI_SI_fSF_SF_NS4_17integral_constantINS4_4UMMA5MajorELSQ_0EEESR_NSO_INSP_7ScaleInELSS_0EEEST_EEEEEENS4_6LayoutINS5_IJSC_SC_SC_EEENS5_IJNSA_ILi0EEESY_SY_EEEEENS5_IJNS4_10UnderscoreES11_S11_EEEEENS4_18SM100_TMA_2SM_LOADENS4_14ComposedLayoutINS4_7SwizzleILi2ELi4ELi3EEENS4_18smem_ptr_flag_bitsILi8EEENSW_INS5_IJNSA_ILi8EEESG_EEENS5_IJSG_SC_EEEEEEEvNS4_8identityES14_S1E_vS1F_EENS_8epilogue10collective18CollectiveEpilogueINS1H_23Sm100TmaWarpSpecializedILi2ELi2ELi32ELb0ELb0EEEJNS5_IJSG_SF_SG_EEENS5_IJNSW_ISG_SC_EENSW_INS5_IJNSA_ILi32EEESB_EEENS5_IJSC_SG_EEEEEEEESI_SJ_SI_SJ_NS1H_6fusion15FusionCallbacksIS1L_NS1T_17LinearCombinationISI_fSI_fLNS_15FloatRoundStyleE2EEES1M_S1S_JEEENS4_5SM1004TMEM4LOAD26SM100_TMEM_LOAD_32dp32b32xENS4_13SM90_TMA_LOADENS15_INS16_ILi1ELi4ELi3EEES19_NSW_INS5_IJS1A_S1O_EEENS5_IJS1O_SC_EEEEEEENS4_39AutoVectorizingCopyWithAssumedAlignmentILi128EEENS4_14SM90_TMA_STOREES28_S2A_S2A_EEEvvEEEEvNT_6ParamsE)
	.align		4
        /*000c*/ 	.word	index@(__assertfail)
	.align		4
        /*0010*/ 	.word	0x00000000
	.align		4
        /*0014*/ 	.word	0xfffffffe
	.align		4
        /*0018*/ 	.word	0x00000000
	.align		4
        /*001c*/ 	.word	0xfffffffd
	.align		4
        /*0020*/ 	.word	0x00000000
	.align		4
        /*0024*/ 	.word	0xfffffffc


//--------------------- .nv.constant4             --------------------------
	.section	.nv.constant4,"a",@progbits
	.align	8
	.align		8
.nv.constant4:
        /*0000*/ 	.dword	__assertfail
	.align		8
        /*0008*/ 	.dword	__unnamed_1
	.align		8
        /*0010*/ 	.dword	__unnamed_2
	.align		8
        /*0018*/ 	.dword	_ZN40_INTERNAL_5cfed08b_4_k_cu_e1256a27_320444cuda3std3__45__cpo5beginE
	.align		8
        /*0020*/ 	.dword	_ZN40_INTERNAL_5cfed08b_4_k_cu_e1256a27_320444cuda3std3__45__cpo3endE
	.align		8
        /*0028*/ 	.dword	_ZN40_INTERNAL_5cfed08b_4_k_cu_e1256a27_320444cuda3std3__45__cpo6cbeginE
	.align		8
        /*0030*/ 	.dword	_ZN40_INTERNAL_5cfed08b_4_k_cu_e1256a27_320444cuda3std3__45__cpo4cendE
	.align		8
        /*0038*/ 	.dword	_ZN40_INTERNAL_5cfed08b_4_k_cu_e1256a27_320444cuda3std3__442_GLOBAL__N__5cfed08b_4_k_cu_e1256a27_320446ignoreE
	.align		8
        /*0040*/ 	.dword	_ZN40_INTERNAL_5cfed08b_4_k_cu_e1256a27_320444cuda3std3__419piecewise_constructE
	.align		8
        /*0048*/ 	.dword	_ZN40_INTERNAL_5cfed08b_4_k_cu_e1256a27_320444cuda3std3__48in_placeE
	.align		8
        /*0050*/ 	.dword	_ZN40_INTERNAL_5cfed08b_4_k_cu_e1256a27_320444cuda3std6ranges3__45__cpo4swapE
	.align		8
        /*0058*/ 	.dword	_ZN40_INTERNAL_5cfed08b_4_k_cu_e1256a27_320444cuda3std6ranges3__45__cpo9iter_moveE
	.align		8
        /*0060*/ 	.dword	_ZN40_INTERNAL_5cfed08b_4_k_cu_e1256a27_320444cute7productE
	.align		8
        /*0068*/ 	.dword	_ZN40_INTERNAL_5cfed08b_4_k_cu_e1256a27_320444cute1_E
	.align		8
        /*0070*/ 	.dword	$str$25
	.align		8
        /*0078*/ 	.dword	$str$26
	.align		8
        /*0080*/ 	.dword	$str$27
	.align		8
        /*0088*/ 	.dword	$str$28


//--------------------- .text._ZN7cutlass13device_kernelINS_4gemm6kernel13GemmUniversalIN4cute5tupleIJiiiiEEENS1_10collective13CollectiveMmaINS1_35MainloopSm100TmaUmmaWarpSpecializedILi26ELi2ELi4ENS5_IJNS4_1CILi2EEENSA_ILi1EEESC_EEEEENS5_IJNSA_ILi128EEESF_NSA_ILi64EEEEEENS_12float_e4m3_tENS5_IJlSC_lEEESI_SJ_NS4_8TiledMMAINS4_8MMA_AtomIJNS4_10MMA_TraitsINS4_25SM100_MMA_F8F6F4_2x1SM_SSEJSI_SI_fSF_SF_NS4_17integral_constantINS4_4UMMA5MajorELSQ_0EEESR_NSO_INSP_7ScaleInELSS_0EEEST_EEEEEENS4_6LayoutINS5_IJSC_SC_SC_EEENS5_IJNSA_ILi0EEESY_SY_EEEEENS5_IJNS4_10UnderscoreES11_S11_EEEEENS4_18SM100_TMA_2SM_LOADENS4_14ComposedLayoutINS4_7SwizzleILi2ELi4ELi3EEENS4_18smem_ptr_flag_bitsILi8EEENSW_INS5_IJNSA_ILi8EEESG_EEENS5_IJSG_SC_EEEEEEEvNS4_8identityES14_S1E_vS1F_EENS_8epilogue10collective18CollectiveEpilogueINS1H_23Sm100TmaWarpSpecializedILi2ELi2ELi32ELb0ELb0EEEJNS5_IJSG_SF_SG_EEENS5_IJNSW_ISG_SC_EENSW_INS5_IJNSA_ILi32EEESB_EEENS5_IJSC_SG_EEEEEEEESI_SJ_SI_SJ_NS1H_6fusion15FusionCallbacksIS1L_NS1T_17LinearCombinationISI_fSI_fLNS_15FloatRoundStyleE2EEES1M_S1S_JEEENS4_5SM1004TMEM4LOAD26SM100_TMEM_LOAD_32dp32b32xENS4_13SM90_TMA_LOADENS15_INS16_ILi1ELi4ELi3EEES19_NSW_INS5_IJS1A_S1O_EEENS5_IJS1O_SC_EEEEEEENS4_39AutoVectorizingCopyWithAssumedAlignmentILi128EEENS4_14SM90_TMA_STOREES28_S2A_S2A_EEEvvEEEEvNT_6ParamsE --------------------------
	.section	.text._ZN7cutlass13device_kernelINS_4gemm6kernel13GemmUniversalIN4cute5tupleIJiiiiEEENS1_10collective13CollectiveMmaINS1_35MainloopSm100TmaUmmaWarpSpecializedILi26ELi2ELi4ENS5_IJNS4_1CILi2EEENSA_ILi1EEESC_EEEEENS5_IJNSA_ILi128EEESF_NSA_ILi64EEEEEENS_12float_e4m3_tENS5_IJlSC_lEEESI_SJ_NS4_8TiledMMAINS4_8MMA_AtomIJNS4_10MMA_TraitsINS4_25SM100_MMA_F8F6F4_2x1SM_SSEJSI_SI_fSF_SF_NS4_17integral_constantINS4_4UMMA5MajorELSQ_0EEESR_NSO_INSP_7ScaleInELSS_0EEEST_EEEEEENS4_6LayoutINS5_IJSC_SC_SC_EEENS5_IJNSA_ILi0EEESY_SY_EEEEENS5_IJNS4_10UnderscoreES11_S11_EEEEENS4_18SM100_TMA_2SM_LOADENS4_14ComposedLayoutINS4_7SwizzleILi2ELi4ELi3EEENS4_18smem_ptr_flag_bitsILi8EEENSW_INS5_IJNSA_ILi8EEESG_EEENS5_IJSG_SC_EEEEEEEvNS4_8identityES14_S1E_vS1F_EENS_8epilogue10collective18CollectiveEpilogueINS1H_23Sm100TmaWarpSpecializedILi2ELi2ELi32ELb0ELb0EEEJNS5_IJSG_SF_SG_EEENS5_IJNSW_ISG_SC_EENSW_INS5_IJNSA_ILi32EEESB_EEENS5_IJSC_SG_EEEEEEEESI_SJ_SI_SJ_NS1H_6fusion15FusionCallbacksIS1L_NS1T_17LinearCombinationISI_fSI_fLNS_15FloatRoundStyleE2EEES1M_S1S_JEEENS4_5SM1004TMEM4LOAD26SM100_TMEM_LOAD_32dp32b32xENS4_13SM90_TMA_LOADENS15_INS16_ILi1ELi4ELi3EEES19_NSW_INS5_IJS1A_S1O_EEENS5_IJS1O_SC_EEEEEEENS4_39AutoVectorizingCopyWithAssumedAlignmentILi128EEENS4_14SM90_TMA_STOREES28_S2A_S2A_EEEvvEEEEvNT_6ParamsE,"ax",@progbits
	.align	128
.text._ZN7cutlass13device_kernelINS_4gemm6kernel13GemmUniversalIN4cute5tupleIJiiiiEEENS1_10collective13CollectiveMmaINS1_35MainloopSm100TmaUmmaWarpSpecializedILi26ELi2ELi4ENS5_IJNS4_1CILi2EEENSA_ILi1EEESC_EEEEENS5_IJNSA_ILi128EEESF_NSA_ILi64EEEEEENS_12float_e4m3_tENS5_IJlSC_lEEESI_SJ_NS4_8TiledMMAINS4_8MMA_AtomIJNS4_10MMA_TraitsINS4_25SM100_MMA_F8F6F4_2x1SM_SSEJSI_SI_fSF_SF_NS4_17integral_constantINS4_4UMMA5MajorELSQ_0EEESR_NSO_INSP_7ScaleInELSS_0EEEST_EEEEEENS4_6LayoutINS5_IJSC_SC_SC_EEENS5_IJNSA_ILi0EEESY_SY_EEEEENS5_IJNS4_10UnderscoreES11_S11_EEEEENS4_18SM100_TMA_2SM_LOADENS4_14ComposedLayoutINS4_7SwizzleILi2ELi4ELi3EEENS4_18smem_ptr_flag_bitsILi8EEENSW_INS5_IJNSA_ILi8EEESG_EEENS5_IJSG_SC_EEEEEEEvNS4_8identityES14_S1E_vS1F_EENS_8epilogue10collective18CollectiveEpilogueINS1H_23Sm100TmaWarpSpecializedILi2ELi2ELi32ELb0ELb0EEEJNS5_IJSG_SF_SG_EEENS5_IJNSW_ISG_SC_EENSW_INS5_IJNSA_ILi32EEESB_EEENS5_IJSC_SG_EEEEEEEESI_SJ_SI_SJ_NS1H_6fusion15FusionCallbacksIS1L_NS1T_17LinearCombinationISI_fSI_fLNS_15FloatRoundStyleE2EEES1M_S1S_JEEENS4_5SM1004TMEM4LOAD26SM100_TMEM_LOAD_32dp32b32xENS4_13SM90_TMA_LOADENS15_INS16_ILi1ELi4ELi3EEES19_NSW_INS5_IJS1A_S1O_EEENS5_IJS1O_SC_EEEEEEENS4_39AutoVectorizingCopyWithAssumedAlignmentILi128EEENS4_14SM90_TMA_STOREES28_S2A_S2A_EEEvvEEEEvNT_6ParamsE:
        .type           _ZN7cutlass13device_kernelINS_4gemm6kernel13GemmUniversalIN4cute5tupleIJiiiiEEENS1_10collective13CollectiveMmaINS1_35MainloopSm100TmaUmmaWarpSpecializedILi26ELi2ELi4ENS5_IJNS4_1CILi2EEENSA_ILi1EEESC_EEEEENS5_IJNSA_ILi128EEESF_NSA_ILi64EEEEEENS_12float_e4m3_tENS5_IJlSC_lEEESI_SJ_NS4_8TiledMMAINS4_8MMA_AtomIJNS4_10MMA_TraitsINS4_25SM100_MMA_F8F6F4_2x1SM_SSEJSI_SI_fSF_SF_NS4_17integral_constantINS4_4UMMA5MajorELSQ_0EEESR_NSO_INSP_7ScaleInELSS_0EEEST_EEEEEENS4_6LayoutINS5_IJSC_SC_SC_EEENS5_IJNSA_ILi0EEESY_SY_EEEEENS5_IJNS4_10UnderscoreES11_S11_EEEEENS4_18SM100_TMA_2SM_LOADENS4_14ComposedLayoutINS4_7SwizzleILi2ELi4ELi3EEENS4_18smem_ptr_flag_bitsILi8EEENSW_INS5_IJNSA_ILi8EEESG_EEENS5_IJSG_SC_EEEEEEEvNS4_8identityES14_S1E_vS1F_EENS_8epilogue10collective18CollectiveEpilogueINS1H_23Sm100TmaWarpSpecializedILi2ELi2ELi32ELb0ELb0EEEJNS5_IJSG_SF_SG_EEENS5_IJNSW_ISG_SC_EENSW_INS5_IJNSA_ILi32EEESB_EEENS5_IJSC_SG_EEEEEEEESI_SJ_SI_SJ_NS1H_6fusion15FusionCallbacksIS1L_NS1T_17LinearCombinationISI_fSI_fLNS_15FloatRoundStyleE2EEES1M_S1S_JEEENS4_5SM1004TMEM4LOAD26SM100_TMEM_LOAD_32dp32b32xENS4_13SM90_TMA_LOADENS15_INS16_ILi1ELi4ELi3EEES19_NSW_INS5_IJS1A_S1O_EEENS5_IJS1O_SC_EEEEEEENS4_39AutoVectorizingCopyWithAssumedAlignmentILi128EEENS4_14SM90_TMA_STOREES28_S2A_S2A_EEEvvEEEEvNT_6ParamsE,@function
        .size           _ZN7cutlass13device_kernelINS_4gemm6kernel13GemmUniversalIN4cute5tupleIJiiiiEEENS1_10collective13CollectiveMmaINS1_35MainloopSm100TmaUmmaWarpSpecializedILi26ELi2ELi4ENS5_IJNS4_1CILi2EEENSA_ILi1EEESC_EEEEENS5_IJNSA_ILi128EEESF_NSA_ILi64EEEEEENS_12float_e4m3_tENS5_IJlSC_lEEESI_SJ_NS4_8TiledMMAINS4_8MMA_AtomIJNS4_10MMA_TraitsINS4_25SM100_MMA_F8F6F4_2x1SM_SSEJSI_SI_fSF_SF_NS4_17integral_constantINS4_4UMMA5MajorELSQ_0EEESR_NSO_INSP_7ScaleInELSS_0EEEST_EEEEEENS4_6LayoutINS5_IJSC_SC_SC_EEENS5_IJNSA_ILi0EEESY_SY_EEEEENS5_IJNS4_10UnderscoreES11_S11_EEEEENS4_18SM100_TMA_2SM_LOADENS4_14ComposedLayoutINS4_7SwizzleILi2ELi4ELi3EEENS4_18smem_ptr_flag_bitsILi8EEENSW_INS5_IJNSA_ILi8EEESG_EEENS5_IJSG_SC_EEEEEEEvNS4_8identityES14_S1E_vS1F_EENS_8epilogue10collective18CollectiveEpilogueINS1H_23Sm100TmaWarpSpecializedILi2ELi2ELi32ELb0ELb0EEEJNS5_IJSG_SF_SG_EEENS5_IJNSW_ISG_SC_EENSW_INS5_IJNSA_ILi32EEESB_EEENS5_IJSC_SG_EEEEEEEESI_SJ_SI_SJ_NS1H_6fusion15FusionCallbacksIS1L_NS1T_17LinearCombinationISI_fSI_fLNS_15FloatRoundStyleE2EEES1M_S1S_JEEENS4_5SM1004TMEM4LOAD26SM100_TMEM_LOAD_32dp32b32xENS4_13SM90_TMA_LOADENS15_INS16_ILi1ELi4ELi3EEES19_NSW_INS5_IJS1A_S1O_EEENS5_IJS1O_SC_EEEEEEENS4_39AutoVectorizingCopyWithAssumedAlignmentILi128EEENS4_14SM90_TMA_STOREES28_S2A_S2A_EEEvvEEEEvNT_6ParamsE,(.L_x_230 - _ZN7cutlass13device_kernelINS_4gemm6kernel13GemmUniversalIN4cute5tupleIJiiiiEEENS1_10collective13CollectiveMmaINS1_35MainloopSm100TmaUmmaWarpSpecializedILi26ELi2ELi4ENS5_IJNS4_1CILi2EEENSA_ILi1EEESC_EEEEENS5_IJNSA_ILi128EEESF_NSA_ILi64EEEEEENS_12float_e4m3_tENS5_IJlSC_lEEESI_SJ_NS4_8TiledMMAINS4_8MMA_AtomIJNS4_10MMA_TraitsINS4_25SM100_MMA_F8F6F4_2x1SM_SSEJSI_SI_fSF_SF_NS4_17integral_constantINS4_4UMMA5MajorELSQ_0EEESR_NSO_INSP_7ScaleInELSS_0EEEST_EEEEEENS4_6LayoutINS5_IJSC_SC_SC_EEENS5_IJNSA_ILi0EEESY_SY_EEEEENS5_IJNS4_10UnderscoreES11_S11_EEEEENS4_18SM100_TMA_2SM_LOADENS4_14ComposedLayoutINS4_7SwizzleILi2ELi4ELi3EEENS4_18smem_ptr_flag_bitsILi8EEENSW_INS5_IJNSA_ILi8EEESG_EEENS5_IJSG_SC_EEEEEEEvNS4_8identityES14_S1E_vS1F_EENS_8epilogue10collective18CollectiveEpilogueINS1H_23Sm100TmaWarpSpecializedILi2ELi2ELi32ELb0ELb0EEEJNS5_IJSG_SF_SG_EEENS5_IJNSW_ISG_SC_EENSW_INS5_IJNSA_ILi32EEESB_EEENS5_IJSC_SG_EEEEEEEESI_SJ_SI_SJ_NS1H_6fusion15FusionCallbacksIS1L_NS1T_17LinearCombinationISI_fSI_fLNS_15FloatRoundStyleE2EEES1M_S1S_JEEENS4_5SM1004TMEM4LOAD26SM100_TMEM_LOAD_32dp32b32xENS4_13SM90_TMA_LOADENS15_INS16_ILi1ELi4ELi3EEES19_NSW_INS5_IJS1A_S1O_EEENS5_IJS1O_SC_EEEEEEENS4_39AutoVectorizingCopyWithAssumedAlignmentILi128EEENS4_14SM90_TMA_STOREES28_S2A_S2A_EEEvvEEEEvNT_6ParamsE)
        .other          _ZN7cutlass13device_kernelINS_4gemm6kernel13GemmUniversalIN4cute5tupleIJiiiiEEENS1_10collective13CollectiveMmaINS1_35MainloopSm100TmaUmmaWarpSpecializedILi26ELi2ELi4ENS5_IJNS4_1CILi2EEENSA_ILi1EEESC_EEEEENS5_IJNSA_ILi128EEESF_NSA_ILi64EEEEEENS_12float_e4m3_tENS5_IJlSC_lEEESI_SJ_NS4_8TiledMMAINS4_8MMA_AtomIJNS4_10MMA_TraitsINS4_25SM100_MMA_F8F6F4_2x1SM_SSEJSI_SI_fSF_SF_NS4_17integral_constantINS4_4UMMA5MajorELSQ_0EEESR_NSO_INSP_7ScaleInELSS_0EEEST_EEEEEENS4_6LayoutINS5_IJSC_SC_SC_EEENS5_IJNSA_ILi0EEESY_SY_EEEEENS5_IJNS4_10UnderscoreES11_S11_EEEEENS4_18SM100_TMA_2SM_LOADENS4_14ComposedLayoutINS4_7SwizzleILi2ELi4ELi3EEENS4_18smem_ptr_flag_bitsILi8EEENSW_INS5_IJNSA_ILi8EEESG_EEENS5_IJSG_SC_EEEEEEEvNS4_8identityES14_S1E_vS1F_EENS_8epilogue10collective18CollectiveEpilogueINS1H_23Sm100TmaWarpSpecializedILi2ELi2ELi32ELb0ELb0EEEJNS5_IJSG_SF_SG_EEENS5_IJNSW_ISG_SC_EENSW_INS5_IJNSA_ILi32EEESB_EEENS5_IJSC_SG_EEEEEEEESI_SJ_SI_SJ_NS1H_6fusion15FusionCallbacksIS1L_NS1T_17LinearCombinationISI_fSI_fLNS_15FloatRoundStyleE2EEES1M_S1S_JEEENS4_5SM1004TMEM4LOAD26SM100_TMEM_LOAD_32dp32b32xENS4_13SM90_TMA_LOADENS15_INS16_ILi1ELi4ELi3EEES19_NSW_INS5_IJS1A_S1O_EEENS5_IJS1O_SC_EEEEEEENS4_39AutoVectorizingCopyWithAssumedAlignmentILi128EEENS4_14SM90_TMA_STOREES28_S2A_S2A_EEEvvEEEEvNT_6ParamsE,@"STO_CUDA_ENTRY STV_DEFAULT"
_ZN7cutlass13device_kernelINS_4gemm6kernel13GemmUniversalIN4cute5tupleIJiiiiEEENS1_10collective13CollectiveMmaINS1_35MainloopSm100TmaUmmaWarpSpecializedILi26ELi2ELi4ENS5_IJNS4_1CILi2EEENSA_ILi1EEESC_EEEEENS5_IJNSA_ILi128EEESF_NSA_ILi64EEEEEENS_12float_e4m3_tENS5_IJlSC_lEEESI_SJ_NS4_8TiledMMAINS4_8MMA_AtomIJNS4_10MMA_TraitsINS4_25SM100_MMA_F8F6F4_2x1SM_SSEJSI_SI_fSF_SF_NS4_17integral_constantINS4_4UMMA5MajorELSQ_0EEESR_NSO_INSP_7ScaleInELSS_0EEEST_EEEEEENS4_6LayoutINS5_IJSC_SC_SC_EEENS5_IJNSA_ILi0EEESY_SY_EEEEENS5_IJNS4_10UnderscoreES11_S11_EEEEENS4_18SM100_TMA_2SM_LOADENS4_14ComposedLayoutINS4_7SwizzleILi2ELi4ELi3EEENS4_18smem_ptr_flag_bitsILi8EEENSW_INS5_IJNSA_ILi8EEESG_EEENS5_IJSG_SC_EEEEEEEvNS4_8identityES14_S1E_vS1F_EENS_8epilogue10collective18CollectiveEpilogueINS1H_23Sm100TmaWarpSpecializedILi2ELi2ELi32ELb0ELb0EEEJNS5_IJSG_SF_SG_EEENS5_IJNSW_ISG_SC_EENSW_INS5_IJNSA_ILi32EEESB_EEENS5_IJSC_SG_EEEEEEEESI_SJ_SI_SJ_NS1H_6fusion15FusionCallbacksIS1L_NS1T_17LinearCombinationISI_fSI_fLNS_15FloatRoundStyleE2EEES1M_S1S_JEEENS4_5SM1004TMEM4LOAD26SM100_TMEM_LOAD_32dp32b32xENS4_13SM90_TMA_LOADENS15_INS16_ILi1ELi4ELi3EEES19_NSW_INS5_IJS1A_S1O_EEENS5_IJS1O_SC_EEEEEEENS4_39AutoVectorizingCopyWithAssumedAlignmentILi128EEENS4_14SM90_TMA_STOREES28_S2A_S2A_EEEvvEEEEvNT_6ParamsE:
[----:B------:R-:W1:Y:S01]  /*0000*/  LDC R1, c[0x0][0x37c] ;  /* 0x0000df00ff017b82 */ /* 0x000e620000000800 */
[----:B------:R-:W2:Y:S01]  /*0010*/  S2R R109, SR_TID.X ;  /* 0x00000000006d7919 */ /* 0x000ea20000002100 */
[----:B------:R-:W3:Y:S06]  /*0020*/  LDCU.64 UR6, c[0x0][0x890] ;  /* 0x00011200ff0677ac */ /* 0x000eec0008000a00 */
[----:B------:R-:W4:Y:S01]  /*0030*/  S2UR UR37, SR_CgaCtaId ;  /* 0x00000000002579c3 */ /* 0x000f220000008800 */
[----:B------:R-:W-:Y:S02]  /*0040*/  PRMT R95, RZ, 0x7610, R95 ;  /* 0x00007610ff5f7816 */ /* 0x000fe4000000005f */
[----:B------:R-:W-:Y:S01]  /*0050*/  ELECT P1, URZ, PT ;  /* 0x0000000000ff782f */ /* 0x000fe20003820000 */
[----:B------:R-:W1:Y:S01]  /*0060*/  LDCU.64 UR46, c[0x0][0x358] ;  /* 0x00006b00ff2e77ac */ /* 0x000e620008000a00 */
[----:B---3--:R-:W-:-:S04]  /*0070*/  UISETP.NE.U32.AND UP0, UPT, UR6, URZ, UPT ;  /* 0x000000ff0600728c */ /* 0x008fc8000bf05070 */
[----:B------:R-:W-:Y:S02]  /*0080*/  UISETP.NE.AND.EX UP0, UPT, UR7, URZ, UPT, UP0 ;  /* 0x000000ff0700728c */ /* 0x000fe4000bf05300 */
[----:B----4-:R-:W-:Y:S02]  /*0090*/  ULOP3.LUT UR5, UR37, 0x1, URZ, 0xc0, !UPT ;  /* 0x0000000125057892 */ /* 0x010fe4000f8ec0ff */
[----:B------:R-:W-:Y:S01]  /*00a0*/  ULOP3.LUT UR4, UR37, 0x1, URZ, 0x3c, !UPT ;  /* 0x0000000125047892 */ /* 0x000fe2000f8e3cff */
[----:B--2---:R-:W-:-:S05]  /*00b0*/  SHF.R.U32.HI R102, RZ, 0x5, R109 ;  /* 0x00000005ff667819 */ /* 0x004fca000001166d */
[----:B------:R-:W2:Y:S02]  /*00c0*/  SHFL.IDX PT, R0, R102, RZ, 0x1f ;  /* 0x00001fff66007589 */ /* 0x000ea400000e0000 */
[----:B--2---:R-:W-:Y:S01]  /*00d0*/  R2UR UR10, R0 ;  /* 0x00000000000a72ca */ /* 0x004fe200000e0000 */
[----:B-1----:R-:W-:-:S14]  /*00e0*/  BRA.U UP0, `(.L_x_0) ;  /* 0x00000001002c7547 */ /* 0x002fdc000b800000 */
[----:B------:R-:W1:Y:S02]  /*00f0*/  LDCU.64 UR8, c[0x0][0x888] ;  /* 0x00011100ff0877ac */ /* 0x000e640008000a00 */
[----:B-1----:R-:W-:-:S04]  /*0100*/  UISETP.NE.U32.AND UP0, UPT, UR8, URZ, UPT ;  /* 0x000000ff0800728c */ /* 0x002fc8000bf05070 */
[----:B------:R-:W-:-:S09]  /*0110*/  UISETP.NE.AND.EX UP0, UPT, UR9, URZ, UPT, UP0 ;  /* 0x000000ff0900728c */ /* 0x000fd2000bf05300 */
[----:B------:R-:W-:Y:S05]  /*0120*/  BRA.U !UP0, `(.L_x_1) ;  /* 0x0000000108107547 */ /* 0x000fea000b800000 */
[----:B------:R-:W1:Y:S02]  /*0130*/  LDC.64 R2, c[0x0][0x888] ;  /* 0x00022200ff027b82 */ /* 0x000e640000000a00 */
[----:B-1----:R1:W5:Y:S01]  /*0140*/  LDG.E R49, desc[UR46][R2.64] ;  /* 0x0000002e02317981 */ /* 0x002362000c1e1900 */
[----:B------:R-:W-:Y:S01]  /*0150*/  HFMA2 R95, -RZ, RZ, 0, 5.9604644775390625e-08 ;  /* 0x00000001ff5f7431 */ /* 0x000fe200000001ff */
[----:B------:R-:W-:Y:S05]  /*0160*/  BRA `(.L_x_0) ;  /* 0x00000000000c7947 */ /* 0x000fea0003800000 */
.L_x_1:
[----:B------:R-:W1:Y:S01]  /*0170*/  LDCU UR8, c[0x0][0x880] ;  /* 0x00011000ff0877ac */ /* 0x000e620008000800 */
[----:B------:R-:W-:Y:S01]  /*0180*/  HFMA2 R95, -RZ, RZ, 0, 5.9604644775390625e-08 ;  /* 0x00000001ff5f7431 */ /* 0x000fe200000001ff */
[----:B-1----:R-:W-:-:S07]  /*0190*/  MOV R49, UR8 ;  /* 0x0000000800317c02 */ /* 0x002fce0008000f00 */
.L_x_0:
[----:B------:R-:W2:Y:S02]  /*01a0*/  LDCU.64 UR8, c[0x0][0x8b0] ;  /* 0x00011600ff0877ac */ /* 0x000ea40008000a00 */
[----:B--2---:R-:W-:-:S04]  /*01b0*/  UISETP.NE.U32.AND UP0, UPT, UR8, URZ, UPT ;  /* 0x000000ff0800728c */ /* 0x004fc8000bf05070 */
[----:B------:R-:W-:-:S09]  /*01c0*/  UISETP.NE.AND.EX UP0, UPT, UR9, URZ, UPT, UP0 ;  /* 0x000000ff0900728c */ /* 0x000fd2000bf05300 */
[----:B------:R-:W-:Y:S05]  /*01d0*/  BRA.U UP0, `(.L_x_2) ;  /* 0x0000000100247547 */ /* 0x000fea000b800000 */
[----:B------:R-:W2:Y:S02]  /*01e0*/  LDCU.64 UR8, c[0x0][0x8a8] ;  /* 0x00011500ff0877ac */ /* 0x000ea40008000a00 */
[----:B--2---:R-:W-:-:S04]  /*01f0*/  UISETP.NE.U32.AND UP0, UPT, UR8, URZ, UPT ;  /* 0x000000ff0800728c */ /* 0x004fc8000bf05070 */
[----:B------:R-:W-:-:S09]  /*0200*/  UISETP.NE.AND.EX UP0, UPT, UR9, URZ, UPT, UP0 ;  /* 0x000000ff0900728c */ /* 0x000fd2000bf05300 */
[----:B------:R-:W-:Y:S05]  /*0210*/  BRA.U !UP0, `(.L_x_3) ;  /* 0x00000001080c7547 */ /* 0x000fea000b800000 */
[----:B------:R-:W2:Y:S02]  /*0220*/  LDC.64 R46, c[0x0][0x8a8] ;  /* 0x00022a00ff2e7b82 */ /* 0x000ea40000000a00 */
[----:B--2---:R2:W5:Y:S01]  /*0230*/  LDG.E R46, desc[UR46][R46.64] ;  /* 0x0000002e2e2e7981 */ /* 0x004562000c1e1900 */
[----:B------:R-:W-:Y:S05]  /*0240*/  BRA `(.L_x_2) ;  /* 0x0000000000087947 */ /* 0x000fea0003800000 */
.L_x_3:
[----:B------:R-:W2:Y:S02]  /*0250*/  LDCU UR8, c[0x0][0x8a0] ;  /* 0x00011400ff0877ac */ /* 0x000ea40008000800 */
[----:B--2---:R-:W-:Y:S02]  /*0260*/  MOV R46, UR8 ;  /* 0x00000008002e7c02 */ /* 0x004fe40008000f00 */
.L_x_2:
[----:B------:R-:W-:Y:S01]  /*0270*/  IMAD.U32 R0, RZ, RZ, UR10 ;  /* 0x0000000aff007e24 */ /* 0x000fe2000f8e00ff */
[----:B------:R-:W-:Y:S04]  /*0280*/  BSSY.RECONVERGENT B0, `(.L_x_4) ;  /* 0x000000c000007945 */ /* 0x000fe80003800200 */
[C---:B------:R-:W-:Y:S02]  /*0290*/  ISETP.NE.OR P2, PT, R0.reuse, 0x1, !P1 ;  /* 0x000000010000780c */ /* 0x040fe40004f45670 */
[----:B------:R-:W-:-:S11]  /*02a0*/  ISETP.NE.OR P0, PT, R0, 0x3, !P1 ;  /* 0x000000030000780c */ /* 0x000fd60004f05670 */
[----:B------:R-:W-:Y:S05]  /*02b0*/  @P2 BRA `(.L_x_5) ;  /* 0x0000000000202947 */ /* 0x000fea0003800000 */
[----:B------:R-:W3:Y:S02]  /*02c0*/  LDCU.64 UR8, c[0x0][0x348] ;  /* 0x00006900ff0877ac */ /* 0x000ee40008000a00 */
[----:B---3--:R-:W-:Y:S02]  /*02d0*/  UIADD3 UR12, UP1, UPT, UR8, 0x80, URZ ;  /* 0x00000080080c7890 */ /* 0x008fe4000ff3e0ff */
[----:B------:R-:W-:Y:S02]  /*02e0*/  UIADD3 UR8, UP0, UPT, UR8, 0x180, URZ ;  /* 0x0000018008087890 */ /* 0x000fe4000ff1e0ff */
[----:B------:R-:W-:Y:S02]  /*02f0*/  UIADD3.X UR13, UPT, UPT, URZ, UR9, URZ, UP1, !UPT ;  /* 0x00000009ff0d7290 */ /* 0x000fe40008ffe4ff */
[----:B------:R-:W-:-:S07]  /*0300*/  UIADD3.X UR9, UPT, UPT, URZ, UR9, URZ, UP0, !UPT ;  /* 0x00000009ff097290 */ /* 0x000fce00087fe4ff */
[----:B------:R3:W-:Y:S02]  /*0310*/  UTMACCTL.PF [UR12] ;  /* 0x000000000c0079b9 */ /* 0x0007e40008040000 */
[----:B------:R3:W-:Y:S02]  /*0320*/  UTMACCTL.PF [UR8] ;  /* 0x00000000080079b9 */ /* 0x0007e40008040000 */
[----:B---3--:R-:W-:Y:S01]  /*0330*/  NOP ;  /* 0x0000000000007918 */ /* 0x008fe20000000000 */
.L_x_5:
[----:B------:R-:W-:Y:S05]  /*0340*/  BSYNC.RECONVERGENT B0 ;  /* 0x0000000000007941 */ /* 0x000fea0003800200 */
.L_x_4:
[----:B------:R-:W-:Y:S04]  /*0350*/  BSSY.RECONVERGENT B0, `(.L_x_6) ;  /* 0x000000a000007945 */ /* 0x000fe80003800200 */
        /* <DEDUP_REMOVED lines=9> */
.L_x_7:
[----:B------:R-:W-:Y:S05]  /*03f0*/  BSYNC.RECONVERGENT B0 ;  /* 0x0000000000007941 */ /* 0x000fea0003800200 */
.L_x_6:
[----:B------:R-:W3:Y:S01]  /*0400*/  LDCU.64 UR8, c[0x0][0x888] ;  /* 0x00011100ff0877ac */ /* 0x000ee20008000a00 */
[----:B------:R-:W-:Y:S02]  /*0410*/  UISETP.EQ.U32.AND UP1, UPT, UR6, URZ, UPT ;  /* 0x000000ff0600728c */ /* 0x000fe4000bf22070 */
[----:B------:R-:W-:Y:S02]  /*0420*/  UPLOP3.LUT UP5, UPT, UPT, UPT, UPT, 0x80, 0x8 ;  /* 0x000000000008789c */ /* 0x000fe40003faf070 */
[----:B---3--:R-:W-:-:S04]  /*0430*/  UISETP.NE.U32.AND UP0, UPT, UR8, URZ, UPT ;  /* 0x000000ff0800728c */ /* 0x008fc8000bf05070 */
[----:B------:R-:W-:-:S04]  /*0440*/  UISETP.NE.AND.EX UP0, UPT, UR9, URZ, UPT, UP0 ;  /* 0x000000ff0900728c */ /* 0x000fc8000bf05300 */
[----:B------:R-:W-:-:S04]  /*0450*/  UISETP.EQ.OR.EX UP2, UPT, UR7, URZ, !UP0, UP1 ;  /* 0x000000ff0700728c */ /* 0x000fc8000c742710 */
[----:B------:R-:W-:-:S05]  /*0460*/  UP2UR UR50, UPR, URZ, 0x4 ;  /* 0x00000004ff327883 */ /* 0x000fca0008000000 */
[----:B------:R-:W-:Y:S07]  /*0470*/  BRA.U !UP2, `(.L_x_8) ;  /* 0x000000010a207547 */ /* 0x000fee000b800000 */
[----:B------:R-:W-:Y:S01]  /*0480*/  UISETP.NE.U32.AND UP2, UPT, UR6, URZ, UPT ;  /* 0x000000ff0600728c */ /* 0x000fe2000bf45070 */
[----:B-----5:R-:W-:Y:S01]  /*0490*/  FSETP.NEU.AND P0, PT, R49, RZ, PT ;  /* 0x000000ff3100720b */ /* 0x020fe20003f0d000 */
[----:B------:R-:W-:Y:S02]  /*04a0*/  USEL UR6, URZ, 0xffffffff, UP0 ;  /* 0xffffffffff067887 */ /* 0x000fe40008000000 */
[----:B------:R-:W-:-:S10]  /*04b0*/  UISETP.NE.AND.EX UP2, UPT, UR7, URZ, UPT, UP2 ;  /* 0x000000ff0700728c */ /* 0x000fd4000bf45320 */
[----:B------:R-:W-:Y:S01]  /*04c0*/  VOTEU.ANY UP1, P0 ;  /* 0x0000000000ff7886 */ /* 0x000fe20000020100 */
[----:B------:R-:W-:-:S04]  /*04d0*/  @!UP2 USEL UR6, URZ, 0xffffffff, UP1 ;  /* 0xffffffffff06a887 */ /* 0x000fc80008800000 */
[----:B------:R-:W-:-:S04]  /*04e0*/  ULOP3.LUT UR6, UR6, 0x1, URZ, 0xc0, !UPT ;  /* 0x0000000106067892 */ /* 0x000fc8000f8ec0ff */
[----:B------:R-:W-:-:S11]  /*04f0*/  UISETP.NE.U32.AND UP5, UPT, UR6, 0x1, UPT ;  /* 0x000000010600788c */ /* 0x000fd6000bfa5070 */
.L_x_8:
[----:B------:R-:W3:Y:S01]  /*0500*/  SHFL.IDX PT, R0, R102, RZ, 0x1f ;  /* 0x00001fff66007589 */ /* 0x000ee200000e0000 */
[----:B------:R-:W-:-:S04]  /*0510*/  UISETP.NE.AND UP1, UPT, UR10, 0x2, UPT ;  /* 0x000000020a00788c */ /* 0x000fc8000bf25270 */
[----:B------:R-:W-:Y:S02]  /*0520*/  UISETP.EQ.AND UP2, UPT, UR5, URZ, !UP1 ;  /* 0x000000ff0500728c */ /* 0x000fe4000cf42270 */
[----:B------:R-:W-:-:S04]  /*0530*/  USEL UR6, URZ, 0x1, UP1 ;  /* 0x00000001ff067887 */ /* 0x000fc80008800000 */
[----:B------:R-:W-:Y:S02]  /*0540*/  PLOP3.LUT P5, PT, P1, PT, UP2, 0x80, 0x8 ;  /* 0x000000000008781c */ /* 0x000fe40000faf028 */
[----:B---3--:R-:W-:-:S13]  /*0550*/  ISETP.NE.AND P0, PT, R0, RZ, PT ;  /* 0x000000ff0000720c */ /* 0x008fda0003f05270 */
[----:B------:R-:W-:Y:S05]  /*0560*/  @P0 BRA `(.L_x_9) ;  /* 0x0000000400000947 */ /* 0x000fea0003800000 */
[----:B------:R-:W-:Y:S01]  /*0570*/  ELECT P0, URZ, PT ;  /* 0x0000000000ff782f */ /* 0x000fe20003800000 */
[----:B------:R-:W-:-:S12]  /*0580*/  BSSY.RECONVERGENT B0, `(.L_x_9) ;  /* 0x000003e000007945 */ /* 0x000fd80003800200 */
[----:B------:R-:W-:Y:S05]  /*0590*/  @!P0 BRA `(.L_x_10) ;  /* 0x0000000000f08947 */ /* 0x000fea0003800000 */
[----:B------:R-:W-:Y:S01]  /*05a0*/  UMOV UR8, 0x400 ;  /* 0x0000040000087882 */ /* 0x000fe20000000000 */
[----:B------:R-:W-:Y:S01]  /*05b0*/  UMOV UR7, 0x1 ;  /* 0x0000000100077882 */ /* 0x000fe20000000000 */
[----:B------:R-:W-:Y:S02]  /*05c0*/  ULEA UR8, UR37, UR8, 0x18 ;  /* 0x0000000825087291 */ /* 0x000fe4000f8ec0ff */
[----:B------:R-:W-:-:S04]  /*05d0*/  UIADD3 UR12, UPT, UPT, -UR7, 0x100000, URZ ;  /* 0x00100000070c7890 */ /* 0x000fc8000fffe1ff */
[----:B------:R-:W-:Y:S02]  /*05e0*/  USHF.L.U32 UR13, UR12, 0xb, URZ ;  /* 0x0000000b0c0d7899 */ /* 0x000fe400080006ff */
[----:B------:R-:W-:Y:S01]  /*05f0*/  USHF.L.U32 UR12, UR12, 0x1, URZ ;  /* 0x000000010c0c7899 */ /* 0x000fe200080006ff */
[----:B------:R-:W3:Y:S11]  /*0600*/  FENCE.VIEW.ASYNC.S ;  /* 0x00000000000073c6 */ /* 0x000ef60000000000 */
[----:B---3--:R3:W4:Y:S01]  /*0610*/  SYNCS.EXCH.64 URZ, [UR8], UR12 ;  /* 0x0000000c08ff75b2 */ /* 0x0087220008000100 */
[----:B------:R3:W1:Y:S01]  /*0620*/  SYNCS.EXCH.64 URZ, [UR8+0xd0], UR12 ;  /* 0x0000d00c08ff75b2 */ /* 0x0006620008000100 */
        /* <DEDUP_REMOVED lines=49> */
[----:B------:R3:W1:Y:S02]  /*0940*/  SYNCS.EXCH.64 URZ, [UR8+0x198], UR12 ;  /* 0x0001980c08ff75b2 */ /* 0x0006640008000100 */
[----:B---34-:R-:W-:Y:S01]  /*0950*/  NOP ;  /* 0x0000000000007918 */ /* 0x018fe20000000000 */
.L_x_10:
[----:B------:R-:W-:Y:S05]  /*0960*/  BSYNC.RECONVERGENT B0 ;  /* 0x0000000000007941 */ /* 0x000fea0003800200 */
.L_x_9:
[----:B------:R-:W3:Y:S01]  /*0970*/  SHFL.IDX PT, R0, R102, RZ, 0x1f ;  /* 0x00001fff66007589 */ /* 0x000ee200000e0000 */
[----:B------:R-:W-:Y:S01]  /*0980*/  NOP ;  /* 0x0000000000007918 */ /* 0x000fe20000000000 */
[----:B---3--:R-:W-:-:S13]  /*0990*/  ISETP.NE.AND P0, PT, R0, 0x1, PT ;  /* 0x000000010000780c */ /* 0x008fda0003f05270 */
[----:B------:R-:W-:Y:S05]  /*09a0*/  @P0 BRA `(.L_x_11) ;  /* 0x0000000000440947 */ /* 0x000fea0003800000 */
[----:B------:R-:W-:Y:S01]  /*09b0*/  UMOV UR9, 0x400 ;  /* 0x0000040000097882 */ /* 0x000fe20000000000 */
[----:B------:R-:W-:Y:S01]  /*09c0*/  UMOV UR8, 0x20 ;  /* 0x0000002000087882 */ /* 0x000fe20000000000 */
[----:B------:R-:W-:Y:S01]  /*09d0*/  UMOV UR7, 0x80 ;  /* 0x0000008000077882 */ /* 0x000fe20000000000 */
[----:B------:R-:W-:Y:S02]  /*09e0*/  ULEA UR9, UR37, UR9, 0x18 ;  /* 0x0000000925097291 */ /* 0x000fe4000f8ec0ff */
[----:B------:R-:W-:-:S04]  /*09f0*/  UIADD3 UR12, UPT, UPT, -UR8, 0x100000, URZ ;  /* 0x00100000080c7890 */ /* 0x000fc8000fffe1ff */
[----:B------:R-:W-:Y:S02]  /*0a00*/  USHF.L.U32 UR13, UR12, 0xb, URZ ;  /* 0x0000000b0c0d7899 */ /* 0x000fe400080006ff */
[----:B------:R-:W-:Y:S02]  /*0a10*/  USHF.L.U32 UR12, UR12, 0x1, URZ ;  /* 0x000000010c0c7899 */ /* 0x000fe400080006ff */
[----:B------:R-:W-:-:S04]  /*0a20*/  UIADD3 UR14, UPT, UPT, -UR7, 0x100000, URZ ;  /* 0x00100000070e7890 */ /* 0x000fc8000fffe1ff */
[----:B------:R-:W-:Y:S02]  /*0a30*/  USHF.L.U32 UR15, UR14, 0xb, URZ ;  /* 0x0000000b0e0f7899 */ /* 0x000fe400080006ff */
[----:B------:R-:W-:Y:S01]  /*0a40*/  USHF.L.U32 UR14, UR14, 0x1, URZ ;  /* 0x000000010e0e7899 */ /* 0x000fe200080006ff */
[----:B------:R-:W-:Y:S01]  /*0a50*/  ELECT P0, URZ, PT ;  /* 0x0000000000ff782f */ /* 0x000fe20003800000 */
[----:B------:R-:W3:Y:S02]  /*0a60*/  FENCE.VIEW.ASYNC.S ;  /* 0x00000000000073c6 */ /* 0x000ee40000000000 */
[----:B---3--:R3:W4:Y:S08]  /*0a70*/  SYNCS.EXCH.64 URZ, [UR9+0x1a0], UR12 ;  /* 0x0001a00c09ff75b2 */ /* 0x0087300008000100 */
[----:B------:R3:W1:Y:S01]  /*0a80*/  SYNCS.EXCH.64 URZ, [UR9+0x1b0], UR14 ;  /* 0x0001b00e09ff75b2 */ /* 0x0006620008000100 */
[----:B------:R3:W1:Y:S01]  /*0a90*/  SYNCS.EXCH.64 URZ, [UR9+0x1a8], UR12 ;  /* 0x0001a80c09ff75b2 */ /* 0x0006620008000100 */
[----:B------:R3:W1:Y:S01]  /*0aa0*/  SYNCS.EXCH.64 URZ, [UR9+0x1b8], UR14 ;  /* 0x0001b80e09ff75b2 */ /* 0x0006620008000100 */
[----:B------:R-:W-:Y:S01]  /*0ab0*/  NOP ;  /* 0x0000000000007918 */ /* 0x000fe20000000000 */
.L_x_11:
[----:B------:R-:W2:Y:S01]  /*0ac0*/  SHFL.IDX PT, R0, R102, RZ, 0x1f ;  /* 0x00001fff66007589 */ /* 0x000ea200000e0000 */
[----:B------:R-:W-:Y:S01]  /*0ad0*/  NOP ;  /* 0x0000000000007918 */ /* 0x000fe20000000000 */
[----:B--2---:R-:W-:-:S13]  /*0ae0*/  ISETP.NE.AND P0, PT, R0, 0x3, PT ;  /* 0x000000030000780c */ /* 0x004fda0003f05270 */
[----:B------:R-:W-:Y:S05]  /*0af0*/  @P0 BRA `(.L_x_12) ;  /* 0x00000000002c0947 */ /* 0x000fea0003800000 */
[----:B------:R-:W-:Y:S01]  /*0b00*/  UMOV UR8, 0x400 ;  /* 0x0000040000087882 */ /* 0x000fe20000000000 */
[----:B------:R-:W-:Y:S01]  /*0b10*/  UMOV UR7, 0x20 ;  /* 0x0000002000077882 */ /* 0x000fe20000000000 */
[----:B------:R-:W-:Y:S02]  /*0b20*/  ULEA UR8, UR37, UR8, 0x18 ;  /* 0x0000000825087291 */ /* 0x000fe4000f8ec0ff */
[----:B---3--:R-:W-:-:S04]  /*0b30*/  UIADD3 UR12, UPT, UPT, -UR7, 0x100000, URZ ;  /* 0x00100000070c7890 */ /* 0x008fc8000fffe1ff */
[----:B------:R-:W-:Y:S02]  /*0b40*/  USHF.L.U32 UR13, UR12, 0xb, URZ ;  /* 0x0000000b0c0d7899 */ /* 0x000fe400080006ff */
[----:B------:R-:W-:Y:S01]  /*0b50*/  USHF.L.U32 UR12, UR12, 0x1, URZ ;  /* 0x000000010c0c7899 */ /* 0x000fe200080006ff */
[----:B------:R-:W-:Y:S01]  /*0b60*/  ELECT P0, URZ, PT ;  /* 0x0000000000ff782f */ /* 0x000fe20003800000 */
[----:B------:R-:W2:Y:S10]  /*0b70*/  FENCE.VIEW.ASYNC.S ;  /* 0x00000000000073c6 */ /* 0x000eb40000000000 */
[----:B--2---:R2:W3:Y:S01]  /*0b80*/  SYNCS.EXCH.64 URZ, [UR8+0x1c0], UR12 ;  /* 0x0001c00c08ff75b2 */ /* 0x0044e20008000100 */
[----:B------:R2:W1:Y:S01]  /*0b90*/  SYNCS.EXCH.64 URZ, [UR8+0x1c8], UR12 ;  /* 0x0001c80c08ff75b2 */ /* 0x0004620008000100 */
[----:B------:R-:W-:Y:S01]  /*0ba0*/  NOP ;  /* 0x0000000000007918 */ /* 0x000fe20000000000 */
.L_x_12:
[----:B------:R-:W4:Y:S01]  /*0bb0*/  SHFL.IDX PT, R0, R102, RZ, 0x1f ;  /* 0x00001fff66007589 */ /* 0x000f2200000e0000 */
[----:B------:R-:W-:Y:S01]  /*0bc0*/  NOP ;  /* 0x0000000000007918 */ /* 0x000fe20000000000 */
[----:B----4-:R-:W-:-:S13]  /*0bd0*/  ISETP.NE.AND P0, PT, R0, 0x4, PT ;  /* 0x000000040000780c */ /* 0x010fda0003f05270 */
[----:B------:R-:W-:Y:S05]  /*0be0*/  @P0 BRA `(.L_x_13) ;  /* 0x0000000000480947 */ /* 0x000fea0003800000 */
[----:B---3--:R-:W-:Y:S01]  /*0bf0*/  UMOV UR9, 0x1e0 ;  /* 0x000001e000097882 */ /* 0x008fe20000000000 */
[----:B--2---:R-:W-:Y:S01]  /*0c00*/  UMOV UR8, 0x400 ;  /* 0x0000040000087882 */ /* 0x004fe20000000000 */
[----:B------:R-:W-:Y:S01]  /*0c10*/  USEL UR9, UR9, 0x1a0, UP5 ;  /* 0x000001a009097887 */ /* 0x000fe2000a800000 */
        /* <DEDUP_REMOVED lines=9> */
[----:B------:R-:W2:Y:S02]  /*0cb0*/  FENCE.VIEW.ASYNC.S ;  /* 0x00000000000073c6 */ /* 0x000ea40000000000 */
[----:B--2---:R4:W2:Y:S08]  /*0cc0*/  SYNCS.EXCH.64 URZ, [UR8+0x1d0], UR12 ;  /* 0x0001d00c08ff75b2 */ /* 0x0048b00008000100 */
[----:B------:R4:W3:Y:S01]  /*0cd0*/  SYNCS.EXCH.64 URZ, [UR8+0x1e0], UR14 ;  /* 0x0001e00e08ff75b2 */ /* 0x0008e20008000100 */
[----:B------:R4:W1:Y:S01]  /*0ce0*/  SYNCS.EXCH.64 URZ, [UR8+0x1d8], UR12 ;  /* 0x0001d80c08ff75b2 */ /* 0x0008620008000100 */
[----:B------:R4:W1:Y:S02]  /*0cf0*/  SYNCS.EXCH.64 URZ, [UR8+0x1e8], UR14 ;  /* 0x0001e80e08ff75b2 */ /* 0x0008640008000100 */
[----:B----4-:R-:W-:Y:S01]  /*0d00*/  NOP ;  /* 0x0000000000007918 */ /* 0x010fe20000000000 */
.L_x_13:
[----:B------:R-:W4:Y:S01]  /*0d10*/  SHFL.IDX PT, R0, R102, RZ, 0x1f ;  /* 0x00001fff66007589 */ /* 0x000f2200000e0000 */
[----:B------:R-:W-:Y:S01]  /*0d20*/  NOP ;  /* 0x0000000000007918 */ /* 0x000fe20000000000 */
[----:B----4-:R-:W-:-:S13]  /*0d30*/  ISETP.NE.AND P0, PT, R0, 0x5, PT ;  /* 0x000000050000780c */ /* 0x010fda0003f05270 */
[----:B------:R-:W-:Y:S05]  /*0d40*/  @P0 BRA `(.L_x_14) ;  /* 0x0000000000540947 */ /* 0x000fea0003800000 */
[----:B---3--:R-:W-:Y:S01]  /*0d50*/  UMOV UR9, 0x400 ;  /* 0x0000040000097882 */ /* 0x008fe20000000000 */
[----:B--2---:R-:W-:Y:S01]  /*0d60*/  UMOV UR8, 0x1 ;  /* 0x0000000100087882 */ /* 0x004fe20000000000 */
        /* <DEDUP_REMOVED lines=13> */
[----:B------:R4:W1:Y:S01]  /*0e40*/  SYNCS.EXCH.64 URZ, [UR9+0x218], UR14 ;  /* 0x0002180e09ff75b2 */ /* 0x0008620008000100 */
[----:B------:R4:W1:Y:S01]  /*0e50*/  SYNCS.EXCH.64 URZ, [UR9+0x200], UR12 ;  /* 0x0002000c09ff75b2 */ /* 0x0008620008000100 */
[----:B------:R4:W1:Y:S01]  /*0e60*/  SYNCS.EXCH.64 URZ, [UR9+0x220], UR14 ;  /* 0x0002200e09ff75b2 */ /* 0x0008620008000100 */
[----:B------:R4:W1:Y:S01]  /*0e70*/  SYNCS.EXCH.64 URZ, [UR9+0x208], UR12 ;  /* 0x0002080c09ff75b2 */ /* 0x0008620008000100 */
[----:B------:R4:W1:Y:S02]  /*0e80*/  SYNCS.EXCH.64 URZ, [UR9+0x228], UR14 ;  /* 0x0002280e09ff75b2 */ /* 0x0008640008000100 */
[----:B----4-:R-:W-:Y:S01]  /*0e90*/  NOP ;  /* 0x0000000000007918 */ /* 0x010fe20000000000 */
.L_x_14:
[----:B------:R-:W4:Y:S01]  /*0ea0*/  SHFL.IDX PT, R0, R102, RZ, 0x1f ;  /* 0x00001fff66007589 */ /* 0x000f2200000e0000 */
[----:B------:R-:W-:Y:S01]  /*0eb0*/  ISETP.NE.OR P1, PT, RZ, UR10, !P1 ;  /* 0x0000000aff007c0c */ /* 0x000fe2000cf25670 */
[----:B------:R-:W-:Y:S01]  /*0ec0*/  NOP ;  /* 0x0000000000007918 */ /* 0x000fe20000000000 */
[----:B----4-:R-:W-:-:S13]  /*0ed0*/  ISETP.NE.AND P0, PT, R0, 0x3, PT ;  /* 0x000000030000780c */ /* 0x010fda0003f05270 */
[----:B------:R-:W-:Y:S05]  /*0ee0*/  @P0 BRA `(.L_x_15) ;  /* 0x0000000000340947 */ /* 0x000fea0003800000 */
[----:B--2---:R-:W-:Y:S01]  /*0ef0*/  UMOV UR8, 0x400 ;  /* 0x0000040000087882 */ /* 0x004fe20000000000 */
[----:B------:R-:W-:Y:S01]  /*0f00*/  UMOV UR7, 0x20 ;  /* 0x0000002000077882 */ /* 0x000fe20000000000 */
[----:B------:R-:W-:Y:S02]  /*0f10*/  ULEA UR8, UR37, UR8, 0x18 ;  /* 0x0000000825087291 */ /* 0x000fe4000f8ec0ff */
[----:B---3--:R-:W-:-:S04]  /*0f20*/  UIADD3 UR12, UPT, UPT, -UR7, 0x100000, URZ ;  /* 0x00100000070c7890 */ /* 0x008fc8000fffe1ff */
[----:B------:R-:W-:Y:S02]  /*0f30*/  USHF.L.U32 UR13, UR12, 0xb, URZ ;  /* 0x0000000b0c0d7899 */ /* 0x000fe400080006ff */
[----:B------:R-:W-:Y:S01]  /*0f40*/  USHF.L.U32 UR12, UR12, 0x1, URZ ;  /* 0x000000010c0c7899 */ /* 0x000fe200080006ff */
[----:B------:R-:W-:Y:S01]  /*0f50*/  ELECT P0, URZ, PT ;  /* 0x0000000000ff782f */ /* 0x000fe20003800000 */
[----:B------:R-:W2:Y:S10]  /*0f60*/  FENCE.VIEW.ASYNC.S ;  /* 0x00000000000073c6 */ /* 0x000eb40000000000 */
[----:B--2---:R4:W2:Y:S01]  /*0f70*/  SYNCS.EXCH.64 URZ, [UR8+0x230], UR12 ;  /* 0x0002300c08ff75b2 */ /* 0x0048a20008000100 */
[----:B------:R4:W3:Y:S01]  /*0f80*/  SYNCS.EXCH.64 URZ, [UR8+0x240], UR12 ;  /* 0x0002400c08ff75b2 */ /* 0x0008e20008000100 */
[----:B------:R4:W1:Y:S01]  /*0f90*/  SYNCS.EXCH.64 URZ, [UR8+0x238], UR12 ;  /* 0x0002380c08ff75b2 */ /* 0x0008620008000100 */
[----:B------:R4:W1:Y:S02]  /*0fa0*/  SYNCS.EXCH.64 URZ, [UR8+0x248], UR12 ;  /* 0x0002480c08ff75b2 */ /* 0x0008640008000100 */
[----:B----4-:R-:W-:Y:S01]  /*0fb0*/  NOP ;  /* 0x0000000000007918 */ /* 0x010fe20000000000 */
.L_x_15:
[----:B------:R-:W-:Y:S01]  /*0fc0*/  VOTEU.ALL UP1, P1 ;  /* 0x0000000000ff7886 */ /* 0x000fe20000820000 */
[----:B--2---:R-:W2:Y:S01]  /*0fd0*/  LDCU UR8, c[0x0][0x36c] ;  /* 0x00006d80ff0877ac */ /* 0x004ea20008000800 */
[----:B------:R-:W-:Y:S01]  /*0fe0*/  NOP ;  /* 0x0000000000007918 */ /* 0x000fe20000000000 */
[----:B------:R-:W-:Y:S01]  /*0ff0*/  LOP3.LUT R10, R109, 0x1f, RZ, 0xc0, !PT ;  /* 0x0000001f6d0a7812 */ /* 0x000fe200078ec0ff */
[----:B---3--:R-:W-:Y:S01]  /*1000*/  UMOV UR12, 0x20 ;  /* 0x00000020000c7882 */ /* 0x008fe20000000000 */
[----:B------:R-:W-:Y:S01]  /*1010*/  @!UP1 UMOV UR7, 0x400 ;  /* 0x0000040000079882 */ /* 0x000fe20000000000 */
[----:B------:R-:W-:-:S04]  /*1020*/  @!UP1 UIADD3 UR12, UPT, UPT, -UR12, 0x100000, URZ ;  /* 0x001000000c0c9890 */ /* 0x000fc8000fffe1ff */
[----:B------:R-:W-:Y:S02]  /*1030*/  @!UP1 USHF.L.U32 UR13, UR12, 0xb, URZ ;  /* 0x0000000b0c0d9899 */ /* 0x000fe400080006ff */
[----:B------:R-:W-:Y:S02]  /*1040*/  @!UP1 USHF.L.U32 UR12, UR12, 0x1, URZ ;  /* 0x000000010c0c9899 */ /* 0x000fe400080006ff */
[----:B------:R-:W-:Y:S01]  /*1050*/  @!UP1 ULEA UR7, UR37, UR7, 0x18 ;  /* 0x0000000725079291 */ /* 0x000fe2000f8ec0ff */
[----:B------:R-:W-:Y:S01]  /*1060*/  VOTEU.ALL UP1, P1 ;  /* 0x0000000000ff7886 */ /* 0x000fe20000820000 */
[----:B------:R-:W-:Y:S01]  /*1070*/  UISETP.NE.AND UP4, UPT, UR10, URZ, UPT ;  /* 0x000000ff0a00728c */ /* 0x000fe2000bf85270 */
[----:B------:R-:W3:Y:S09]  /*1080*/  FENCE.VIEW.ASYNC.S ;  /* 0x00000000000073c6 */ /* 0x000ef20000000000 */
[----:B---3--:R3:W4:Y:S01]  /*1090*/  @!UP1 SYNCS.EXCH.64 URZ, [UR7+0x250], UR12 ;  /* 0x0002500c07ff95b2 */ /* 0x0087220008000100 */
[----:B--2---:R-:W-:-:S09]  /*10a0*/  UISETP.EQ.U32.AND UP1, UPT, UR8, 0x1, UPT ;  /* 0x000000010800788c */ /* 0x004fd2000bf22070 */
[----:B------:R-:W-:Y:S05]  /*10b0*/  BRA.U !UP1, `(.L_x_16) ;  /* 0x0000000109087547 */ /* 0x000fea000b800000 */
[----:B-1--4-:R-:W-:Y:S01]  /*10c0*/  UCGABAR_ARV ;  /* 0x00000000000079c7 */ /* 0x012fe20008000000 */
[----:B------:R-:W-:Y:S05]  /*10d0*/  BRA `(.L_x_17) ;  /* 0x0000000000047947 */ /* 0x000fea0003800000 */
.L_x_16:
[----:B-1--4-:R-:W-:Y:S01]  /*10e0*/  NOP ;  /* 0x0000000000007918 */ /* 0x012fe20000000000 */
.L_x_17:
[----:B------:R-:W1:Y:S01]  /*10f0*/  S2R R11, SR_CTAID.X ;  /* 0x00000000000b7919 */ /* 0x000e620000002500 */
[----:B------:R-:W-:-:S05]  /*1100*/  CS2R.32 R96, SR_CgaSize ;  /* 0x0000000000607805 */ /* 0x000fca0000008a00 */
[----:B------:R-:W-:-:S05]  /*1110*/  IMAD R96, R96, -0xa0, RZ ;  /* 0xffffff6060607824 */ /* 0x000fca00078e02ff */
[----:B------:R-:W-:-:S14]  /*1120*/  R2UR UR8, R96 ;  /* 0x00000000600872ca */ /* 0x000fdc00000e0000 */
[----:B------:R-:W2:Y:S01]  /*1130*/  LDCU UR8, c[0x0][UR8+0x2b0] ;  /* 0x00005600080877ac */ /* 0x000ea20008000800 */
[----:B------:R-:W-:-:S05]  /*1140*/  CS2R.32 R0, SR_CgaSize ;  /* 0x0000000000007805 */ /* 0x000fca0000008a00 */
[----:B------:R-:W-:-:S06]  /*1150*/  IMAD R0, R0, -0xa0, RZ ;  /* 0xffffff6000007824 */ /* 0x000fcc00078e02ff */
[----:B------:R-:W4:Y:S01]  /*1160*/  LDC R0, c[0x0][R0+0x2a0] ;  /* 0x0000a80000007b82 */ /* 0x000f220000000800 */
[----:B------:R-:W-:Y:S01]  /*1170*/  PRMT R8, RZ, 0x7610, R8 ;  /* 0x00007610ff087816 */ /* 0x000fe20000000008 */
[----:B------:R-:W2:Y:S01]  /*1180*/  S2R R20, SR_CTAID.Y ;  /* 0x0000000000147919 */ /* 0x000ea20000002600 */
[----:B------:R-:W-:-:S05]  /*1190*/  CS2R.32 R96, SR_CgaSize ;  /* 0x0000000000607805 */ /* 0x000fca0000008a00 */
[----:B------:R-:W-:-:S05]  /*11a0*/  IMAD R96, R96, -0xa0, RZ ;  /* 0xffffff6060607824 */ /* 0x000fca00078e02ff */
[----:B---3--:R-:W-:-:S14]  /*11b0*/  R2UR UR7, R96 ;  /* 0x00000000600772ca */ /* 0x008fdc00000e0000 */
[----:B------:R-:W3:Y:S01]  /*11c0*/  LDCU UR7, c[0x0][UR7+0x2b4] ;  /* 0x00005680070777ac */ /* 0x000ee20008000800 */
[----:B------:R-:W-:Y:S01]  /*11d0*/  UISETP.NE.AND UP2, UPT, UR10, 0x2, UPT ;  /* 0x000000020a00788c */ /* 0x000fe2000bf45270 */
[----:B------:R-:W2:Y:S01]  /*11e0*/  LDC R9, c[0x0][0xb24] ;  /* 0x0002c900ff097b82 */ /* 0x000ea20000000800 */
[----:B------:R-:W-:-:S05]  /*11f0*/  CS2R.32 R94, SR_CgaSize ;  /* 0x00000000005e7805 */ /* 0x000fca0000008a00 */
[----:B------:R-:W-:-:S06]  /*1200*/  IMAD R94, R94, -0xa0, RZ ;  /* 0xffffff605e5e7824 */ /* 0x000fcc00078e02ff */
[----:B------:R-:W4:Y:S08]  /*1210*/  LDC R94, c[0x0][R94+0x2a4] ;  /* 0x0000a9005e5e7b82 */ /* 0x000f300000000800 */
[----:B------:R-:W4:Y:S01]  /*1220*/  LDC R40, c[0x0][0xb24] ;  /* 0x0002c900ff287b82 */ /* 0x000f220000000800 */
[----:B-1----:R-:W-:Y:S01]  /*1230*/  I2FP.F32.U32 R4, R11 ;  /* 0x0000000b00047245 */ /* 0x002fe20000201000 */
[----:B------:R-:W-:-:S06]  /*1240*/  IMAD.MOV.U32 R21, RZ, RZ, R11 ;  /* 0x000000ffff157224 */ /* 0x000fcc00078e000b */
[----:B------:R-:W1:Y:S01]  /*1250*/  S2UR UR36, SR_CTAID.Z ;  /* 0x00000000002479c3 */ /* 0x000e620000002700 */
[----:B--2---:R-:W-:Y:S02]  /*1260*/  ISETP.GE.AND P0, PT, R9, 0x1, PT ;  /* 0x000000010900780c */ /* 0x004fe40003f06270 */
[----:B------:R-:W-:Y:S01]  /*1270*/  I2FP.F32.U32 R2, R20 ;  /* 0x0000001400027245 */ /* 0x000fe20000201000 */
[----:B------:R-:W-:-:S04]  /*1280*/  FMUL R4, R4, UR8 ;  /* 0x0000000804047c20 */ /* 0x000fc80008400000 */
[----:B---3--:R-:W-:Y:S01]  /*1290*/  FMUL R2, R2, UR7 ;  /* 0x0000000702027c20 */ /* 0x008fe20008400000 */
[----:B------:R-:W2:Y:S01]  /*12a0*/  F2I.U32.TRUNC.NTZ R96, R4 ;  /* 0x0000000400607305 */ /* 0x000ea2000020f000 */
[----:B------:R-:W3:Y:S07]  /*12b0*/  LDCU UR7, c[0x0][0xb30] ;  /* 0x00016600ff0777ac */ /* 0x000eee0008000800 */
[----:B------:R-:W1:Y:S01]  /*12c0*/  F2I.U32.TRUNC.NTZ R3, R2 ;  /* 0x0000000200037305 */ /* 0x000e62000020f000 */
[----:B--2---:R-:W-:-:S04]  /*12d0*/  IMAD.MOV R96, RZ, RZ, -R96 ;  /* 0x000000ffff607224 */ /* 0x004fc800078e0a60 */
[----:B----4-:R-:W-:Y:S01]  /*12e0*/  IMAD R96, R0, R96, R11 ;  /* 0x0000006000607224 */ /* 0x010fe200078e020b */
[----:B------:R-:W-:Y:S01]  /*12f0*/  PRMT R0, RZ, 0x7610, R0 ;  /* 0x00007610ff007816 */ /* 0x000fe20000000000 */
[----:B---3--:R-:W-:Y:S01]  /*1300*/  UISETP.NE.AND UP3, UPT, UR7, 0x1, UPT ;  /* 0x000000010700788c */ /* 0x008fe2000bf65270 */
[----:B-1----:R-:W-:-:S05]  /*1310*/  IADD3 R3, PT, PT, -R3, RZ, RZ ;  /* 0x000000ff03037210 */ /* 0x002fca0007ffe1ff */
[----:B------:R-:W-:Y:S01]  /*1320*/  IMAD R94, R94, R3, R20 ;  /* 0x000000035e5e7224 */ /* 0x000fe200078e0214 */
[----:B------:R-:W-:Y:S06]  /*1330*/  BRA.U UP4, `(.L_x_18) ;  /* 0x0000000104247547 */ /* 0x000fec000b800000 */
[----:B------:R-:W-:Y:S01]  /*1340*/  ISETP.NE.AND P1, PT, R94, RZ, PT ;  /* 0x000000ff5e00720c */ /* 0x000fe20003f25270 */
[----:B------:R-:W-:Y:S01]  /*1350*/  IMAD.MOV.U32 R0, RZ, RZ, 0x3 ;  /* 0x00000003ff007424 */ /* 0x000fe200078e00ff */
[C---:B------:R-:W-:Y:S02]  /*1360*/  LOP3.LUT R3, R96.reuse, 0xfffffffe, RZ, 0xc0, !PT ;  /* 0xfffffffe60037812 */ /* 0x040fe400078ec0ff */
[----:B------:R-:W-:Y:S02]  /*1370*/  ISETP.LT.U32.OR P1, PT, R96, 0x2, !P1 ;  /* 0x000000026000780c */ /* 0x000fe40004f21470 */
[----:B------:R-:W-:Y:S02]  /*1380*/  SHF.L.U32 R0, R0, R3, RZ ;  /* 0x0000000300007219 */ /* 0x000fe400000006ff */
[----:B------:R-:W-:Y:S02]  /*1390*/  SEL R5, RZ, 0x1, !P1 ;  /* 0x00000001ff057807 */ /* 0x000fe40004800000 */
[----:B------:R-:W-:-:S05]  /*13a0*/  SEL R2, RZ, 0x2, !P1 ;  /* 0x00000002ff027807 */ /* 0x000fca0004800000 */
[----:B------:R-:W-:-:S05]  /*13b0*/  IMAD.IADD R2, R5, 0x1, R2 ;  /* 0x0000000105027824 */ /* 0x000fca00078e0202 */
[----:B------:R-:W-:Y:S02]  /*13c0*/  PRMT R8, R2, 0x7610, R8 ;  /* 0x0000761002087816 */ /* 0x000fe40000000008 */
.L_x_18:
[----:B------:R-:W-:Y:S05]  /*13d0*/  @!P0 BRA `(.L_x_19) ;  /* 0x0000000000b88947 */ /* 0x000fea0003800000 */
[----:B------:R-:W1:Y:S01]  /*13e0*/  LDC.64 R4, c[0x0][0xb18] ;  /* 0x0002c600ff047b82 */ /* 0x000e620000000a00 */
[----:B------:R-:W-:-:S07]  /*13f0*/  ISETP.NE.AND P0, PT, R9, 0x1, PT ;  /* 0x000000010900780c */ /* 0x000fce0003f05270 */
[----:B------:R-:W2:Y:S08]  /*1400*/  LDC R14, c[0x0][0xb0c] ;  /* 0x0002c300ff0e7b82 */ /* 0x000eb00000000800 */
[----:B------:R-:W3:Y:S08]  /*1410*/  LDC R13, c[0x0][0x370] ;  /* 0x0000dc00ff0d7b82 */ /* 0x000ef00000000800 */
[----:B------:R-:W4:Y:S01]  /*1420*/  LDC R16, c[0x0][0x374] ;  /* 0x0000dd00ff107b82 */ /* 0x000f220000000800 */
[----:B-1----:R-:W-:-:S07]  /*1430*/  ISETP.NE.AND P1, PT, R4, 0x1, PT ;  /* 0x000000010400780c */ /* 0x002fce0003f25270 */
[----:B------:R-:W3:Y:S01]  /*1440*/  LDC.64 R6, c[0x0][0xb10] ;  /* 0x0002c400ff067b82 */ /* 0x000ee20000000a00 */
[----:B--2---:R-:W-:-:S07]  /*1450*/  ISETP.NE.AND P2, PT, R14, 0x1, PT ;  /* 0x000000010e00780c */ /* 0x004fce0003f45270 */
[----:B------:R-:W1:Y:S08]  /*1460*/  LDC R12, c[0x0][0xb20] ;  /* 0x0002c800ff0c7b82 */ /* 0x000e700000000800 */
[----:B------:R-:W2:Y:S01]  /*1470*/  LDC.64 R2, c[0x0][0xb28] ;  /* 0x0002ca00ff027b82 */ /* 0x000ea20000000a00 */
[----:B----4-:R-:W-:-:S04]  /*1480*/  IMAD.HI.U32 R15, R16, R5, RZ ;  /* 0x00000005100f7227 */ /* 0x010fc800078e00ff */
[----:B------:R-:W-:-:S04]  /*1490*/  IMAD.HI.U32 R5, R20, R5, RZ ;  /* 0x0000000514057227 */ /* 0x000fc800078e00ff */
[----:B---3--:R-:W-:-:S04]  /*14a0*/  IMAD.HI.U32 R18, R13, R6, RZ ;  /* 0x000000060d127227 */ /* 0x008fc800078e00ff */
[C---:B------:R-:W-:Y:S01]  /*14b0*/  IMAD.HI.U32 R22, R11.reuse, R6, RZ ;  /* 0x000000060b167227 */ /* 0x040fe200078e00ff */
[-C--:B------:R-:W-:Y:S02]  /*14c0*/  @P2 SHF.R.U32.HI R13, RZ, R7.reuse, R18 ;  /* 0x00000007ff0d2219 */ /* 0x080fe40000011612 */
[-C--:B-1----:R-:W-:Y:S02]  /*14d0*/  @P1 SHF.R.U32.HI R16, RZ, R12.reuse, R15 ;  /* 0x0000000cff101219 */ /* 0x082fe4000001160f */
[----:B------:R-:W-:Y:S02]  /*14e0*/  SHF.R.U32.HI R5, RZ, R12, R5 ;  /* 0x0000000cff057219 */ /* 0x000fe40000011605 */
[----:B------:R-:W-:Y:S02]  /*14f0*/  SHF.R.U32.HI R22, RZ, R7, R22 ;  /* 0x00000007ff167219 */ /* 0x000fe40000011616 */
[----:B------:R-:W-:Y:S01]  /*1500*/  SEL R5, R20, R5, !P1 ;  /* 0x0000000514057207 */ /* 0x000fe20004800000 */
[----:B--2---:R-:W-:Y:S01]  /*1510*/  IMAD.HI.U32 R18, R16, R2, RZ ;  /* 0x0000000210127227 */ /* 0x004fe200078e00ff */
[----:B------:R-:W-:-:S02]  /*1520*/  SEL R21, R11, R22, !P2 ;  /* 0x000000160b157207 */ /* 0x000fc40005000000 */
[----:B------:R-:W-:Y:S01]  /*1530*/  IADD3 R7, PT, PT, -R5, RZ, RZ ;  /* 0x000000ff05077210 */ /* 0x000fe20007ffe1ff */
[----:B------:R-:W-:Y:S01]  /*1540*/  IMAD.HI.U32 R6, R13, R2, RZ ;  /* 0x000000020d067227 */ /* 0x000fe200078e00ff */
[----:B------:R-:W-:-:S03]  /*1550*/  @P0 SHF.R.U32.HI R16, RZ, R3, R18 ;  /* 0x00000003ff100219 */ /* 0x000fc60000011612 */
[----:B------:R-:W-:Y:S01]  /*1560*/  IMAD R7, R4, R7, R20 ;  /* 0x0000000704077224 */ /* 0x000fe200078e0214 */
[----:B------:R-:W-:Y:S01]  /*1570*/  @P0 SHF.R.U32.HI R13, RZ, R3, R6 ;  /* 0x00000003ff0d0219 */ /* 0x000fe20000011606 */
[----:B------:R-:W-:-:S04]  /*1580*/  IMAD R16, R16, R9, RZ ;  /* 0x0000000910107224 */ /* 0x000fc800078e02ff */
[----:B------:R-:W-:Y:S01]  /*1590*/  IMAD R6, R13, R9, RZ ;  /* 0x000000090d067224 */ /* 0x000fe200078e02ff */
[----:B------:R-:W-:-:S04]  /*15a0*/  ISETP.GE.AND P1, PT, R5, R16, PT ;  /* 0x000000100500720c */ /* 0x000fc80003f26270 */
[----:B------:R-:W-:Y:S01]  /*15b0*/  ISETP.GE.OR P1, PT, R21, R6, P1 ;  /* 0x000000061500720c */ /* 0x000fe20000f26670 */
[----:B------:R-:W-:-:S05]  /*15c0*/  IMAD.HI.U32 R6, R5, R2, RZ ;  /* 0x0000000205067227 */ /* 0x000fca00078e00ff */
[----:B------:R-:W-:-:S04]  /*15d0*/  SHF.R.U32.HI R6, RZ, R3, R6 ;  /* 0x00000003ff067219 */ /* 0x000fc80000011606 */
[----:B------:R-:W-:-:S03]  /*15e0*/  SEL R6, R5, R6, !P0 ;  /* 0x0000000605067207 */ /* 0x000fc60004000000 */
[----:B------:R-:W-:Y:S01]  /*15f0*/  @!P1 IMAD.HI.U32 R12, R21, R2, RZ ;  /* 0x00000002150c9227 */ /* 0x000fe200078e00ff */
[----:B------:R-:W-:-:S04]  /*1600*/  IADD3 R2, PT, PT, -R6, RZ, RZ ;  /* 0x000000ff06027210 */ /* 0x000fc80007ffe1ff */
[----:B------:R-:W-:Y:S01]  /*1610*/  @!P1 SHF.R.U32.HI R12, RZ, R3, R12 ;  /* 0x00000003ff0c9219 */ /* 0x000fe2000001160c */
[----:B------:R-:W-:-:S03]  /*1620*/  IMAD R2, R9, R2, R5 ;  /* 0x0000000209027224 */ /* 0x000fc600078e0205 */
[----:B------:R-:W-:-:S05]  /*1630*/  @!P1 SEL R3, R21, R12, !P0 ;  /* 0x0000000c15039207 */ /* 0x000fca0004000000 */
[--C-:B------:R-:W-:Y:S02]  /*1640*/  @!P1 IMAD.IADD R6, R6, 0x1, -R3.reuse ;  /* 0x0000000106069824 */ /* 0x100fe400078e0a03 */
[----:B------:R-:W-:Y:S01]  /*1650*/  @!P1 IMAD R3, R2, R13, R3 ;  /* 0x0000000d02039224 */ /* 0x000fe200078e0203 */
[----:B------:R-:W-:Y:S01]  /*1660*/  IADD3 R2, PT, PT, -R21, RZ, RZ ;  /* 0x000000ff15027210 */ /* 0x000fe20007ffe1ff */
[----:B------:R-:W-:Y:S02]  /*1670*/  @!P1 IMAD R5, R6, R9, R21 ;  /* 0x0000000906059224 */ /* 0x000fe400078e0215 */
[----:B------:R-:W-:Y:S02]  /*1680*/  @!P1 IMAD.MOV.U32 R21, RZ, RZ, R3 ;  /* 0x000000ffff159224 */ /* 0x000fe400078e0003 */
[----:B------:R-:W-:Y:S02]  /*1690*/  IMAD R2, R14, R2, R11 ;  /* 0x000000020e027224 */ /* 0x000fe400078e020b */
[----:B------:R-:W-:-:S02]  /*16a0*/  IMAD R20, R5, R4, R7 ;  /* 0x0000000405147224 */ /* 0x000fc400078e0207 */
[----:B------:R-:W-:Y:S02]  /*16b0*/  IMAD R21, R21, R14, R2 ;  /* 0x0000000e15157224 */ /* 0x000fe400078e0202 */
.L_x_19:
[----:B------:R-:W-:Y:S05]  /*16c0*/  BRA.U UP3, `(.L_x_20) ;  /* 0x0000000103407547 */ /* 0x000fea000b800000 */
[----:B------:R-:W1:Y:S08]  /*16d0*/  LDC.64 R4, c[0x0][0xb10] ;  /* 0x0002c400ff047b82 */ /* 0x000e700000000a00 */
[----:B------:R-:W2:Y:S08]  /*16e0*/  LDC.64 R2, c[0x0][0xb18] ;  /* 0x0002c600ff027b82 */ /* 0x000eb00000000a00 */
[----:B------:R-:W3:Y:S08]  /*16f0*/  LDC R6, c[0x0][0xb20] ;  /* 0x0002c800ff067b82 */ /* 0x000ef00000000800 */
[----:B------:R-:W4:Y:S01]  /*1700*/  LDC R12, c[0x0][0xb0c] ;  /* 0x0002c300ff0c7b82 */ /* 0x000f220000000800 */
[----:B-1----:R-:W-:-:S05]  /*1710*/  IMAD.HI.U32 R4, R21, R4, RZ ;  /* 0x0000000415047227 */ /* 0x002fca00078e00ff */
[----:B------:R-:W-:Y:S01]  /*1720*/  SHF.R.U32.HI R4, RZ, R5, R4 ;  /* 0x00000005ff047219 */ /* 0x000fe20000011604 */
[----:B--2---:R-:W-:Y:S01]  /*1730*/  IMAD.HI.U32 R3, R20, R3, RZ ;  /* 0x0000000314037227 */ /* 0x004fe200078e00ff */
[----:B------:R-:W-:-:S04]  /*1740*/  ISETP.NE.AND P0, PT, R2, 0x1, PT ;  /* 0x000000010200780c */ /* 0x000fc80003f05270 */
[----:B---3--:R-:W-:-:S04]  /*1750*/  SHF.R.U32.HI R3, RZ, R6, R3 ;  /* 0x00000006ff037219 */ /* 0x008fc80000011603 */
[----:B------:R-:W-:Y:S02]  /*1760*/  SEL R3, R20, R3, !P0 ;  /* 0x0000000314037207 */ /* 0x000fe40004000000 */
[----:B----4-:R-:W-:-:S04]  /*1770*/  ISETP.NE.AND P1, PT, R12, 0x1, PT ;  /* 0x000000010c00780c */ /* 0x010fc80003f25270 */
[----:B------:R-:W-:-:S05]  /*1780*/  SEL R6, R21, R4, !P1 ;  /* 0x0000000415067207 */ /* 0x000fca0004800000 */
[----:B------:R-:W-:Y:S02]  /*1790*/  IMAD.IADD R4, R3, 0x1, -R6 ;  /* 0x0000000103047824 */ /* 0x000fe400078e0a06 */
[----:B------:R-:W-:Y:S02]  /*17a0*/  IMAD.IADD R3, R6, 0x1, -R3 ;  /* 0x0000000106037824 */ /* 0x000fe400078e0a03 */
[----:B------:R-:W-:Y:S02]  /*17b0*/  IMAD R21, R4, R12, R21 ;  /* 0x0000000c04157224 */ /* 0x000fe400078e0215 */
[----:B------:R-:W-:Y:S02]  /*17c0*/  IMAD R20, R3, R2, R20 ;  /* 0x0000000203147224 */ /* 0x000fe400078e0214 */
.L_x_20:
[----:B------:R-:W-:Y:S05]  /*17d0*/  BRA.U !UP1, `(.L_x_21) ;  /* 0x00000001090c7547 */ /* 0x000fea000b800000 */
[----:B------:R-:W-:Y:S01]  /*17e0*/  UCGABAR_WAIT ;  /* 0x0000000000007dc7 */ /* 0x000fe20008000000 */
[----:B------:R-:W-:Y:S01]  /*17f0*/  CCTL.IVALL ;  /* 0x00000000ff00798f */ /* 0x000fe20002000000 */
[----:B------:R-:W-:Y:S05]  /*1800*/  BRA `(.L_x_22) ;  /* 0x0000000000047947 */ /* 0x000fea0003800000 */
.L_x_21:
[----:B------:R-:W-:Y:S06]  /*1810*/  BAR.SYNC.DEFER_BLOCKING 0x0 ;  /* 0x0000000000007b1d */ /* 0x000fec0000010000 */
.L_x_22:
[----:B------:R-:W-:Y:S05]  /*1820*/  BRA.U UP2, `(.L_x_23) ;  /* 0x0000001d02c07547 */ /* 0x000fea000b800000 */
[----:B------:R-:W1:Y:S01]  /*1830*/  LDCU UR4, c[0x0][0x38c] ;  /* 0x00007180ff0477ac */ /* 0x000e620008000800 */
[----:B------:R-:W2:Y:S01]  /*1840*/  LDC R9, c[0x0][0x370] ;  /* 0x0000dc00ff097b82 */ /* 0x000ea20000000800 */
[----:B------:R-:W-:Y:S01]  /*1850*/  IMAD.SHL.U32 R16, R11, 0x40, RZ ;  /* 0x000000400b107824 */ /* 0x000fe200078e00ff */
[----:B------:R-:W-:Y:S01]  /*1860*/  PLOP3.LUT P1, PT, PT, PT, UP5, 0x80, 0x8 ;  /* 0x000000000008781c */ /* 0x000fe20003f2f058 */
[----:B------:R-:W-:Y:S01]  /*1870*/  HFMA2 R12, -RZ, RZ, 0, 0 ;  /* 0x00000000ff0c7431 */ /* 0x000fe200000001ff */
[----:B------:R-:W-:Y:S01]  /*1880*/  UISETP.NE.AND UP1, UPT, UR10, URZ, UPT ;  /* 0x000000ff0a00728c */ /* 0x000fe2000bf25270 */
[----:B------:R-:W-:Y:S01]  /*1890*/  ISETP.NE.AND P4, PT, R10, RZ, P5 ;  /* 0x000000ff0a00720c */ /* 0x000fe20002f85270 */
[----:B------:R-:W-:Y:S01]  /*18a0*/  IMAD.MOV.U32 R15, RZ, RZ, 0x1 ;  /* 0x00000001ff0f7424 */ /* 0x000fe200078e00ff */
[----:B------:R-:W-:Y:S01]  /*18b0*/  PLOP3.LUT P1, PT, P1, PT, PT, 0x8, 0x80 ;  /* 0x000000000080781c */ /* 0x000fe20000f2e170 */
[----:B------:R-:W3:Y:S01]  /*18c0*/  LDC R0, c[0x0][0x374] ;  /* 0x0000dd00ff007b82 */ /* 0x000ee20000000800 */
[----:B------:R-:W-:Y:S01]  /*18d0*/  IMAD.MOV.U32 R14, RZ, RZ, RZ ;  /* 0x000000ffff0e7224 */ /* 0x000fe200078e00ff */
[----:B------:R-:W-:Y:S01]  /*18e0*/  MOV R8, 0x1 ;  /* 0x0000000100087802 */ /* 0x000fe20000000f00 */
[----:B------:R-:W-:Y:S01]  /*18f0*/  IMAD.MOV.U32 R10, RZ, RZ, RZ ;  /* 0x000000ffff0a7224 */ /* 0x000fe200078e00ff */
[----:B------:R-:W-:Y:S01]  /*1900*/  LOP3.LUT R16, R16, 0x40, RZ, 0xc0, !PT ;  /* 0x0000004010107812 */ /* 0x000fe200078ec0ff */
[----:B------:R-:W4:Y:S01]  /*1910*/  LDCU.64 UR14, c[0x0][0x348] ;  /* 0x00006900ff0e77ac */ /* 0x000f220008000a00 */
[----:B-1----:R-:W-:-:S02]  /*1920*/  UIADD3 UR5, UPT, UPT, UR4, 0x3f, URZ ;  /* 0x0000003f04057890 */ /* 0x002fc4000fffe0ff */
[----:B------:R-:W-:Y:S02]  /*1930*/  USEL UR22, UR6, 0x2, UP1 ;  /* 0x0000000206167887 */ /* 0x000fe40008800000 */
[----:B------:R-:W-:Y:S01]  /*1940*/  USHF.R.S32.HI UR7, URZ, 0x1f, UR5 ;  /* 0x0000001fff077899 */ /* 0x000fe20008011405 */
[----:B------:R-:W-:-:S03]  /*1950*/  UMOV UR23, URZ ;  /* 0x000000ff00177c82 */ /* 0x000fc60008000000 */
[----:B------:R-:W-:Y:S02]  /*1960*/  ULEA.HI UR7, UR7, UR5, URZ, 0x6 ;  /* 0x0000000507077291 */ /* 0x000fe4000f8f30ff */
[----:B------:R-:W-:Y:S02]  /*1970*/  UIADD3 UR5, UPT, UPT, UR4, -0x1, URZ ;  /* 0xffffffff04057890 */ /* 0x000fe4000fffe0ff */
[----:B------:R-:W-:Y:S02]  /*1980*/  USHF.R.S32.HI UR7, URZ, 0x6, UR7 ;  /* 0x00000006ff077899 */ /* 0x000fe40008011407 */
[----:B------:R-:W-:Y:S02]  /*1990*/  UISETP.GE.U32.AND UP2, UPT, UR5, -0x7f, UPT ;  /* 0xffffff810500788c */ /* 0x000fe4000bf46070 */
[----:B------:R-:W-:Y:S02]  /*19a0*/  UISETP.LT.U32.AND UP0, UPT, UR7, 0x1a, UPT ;  /* 0x0000001a0700788c */ /* 0x000fe4000bf01070 */
[----:B------:R-:W-:-:S02]  /*19b0*/  UIADD3 UR4, UPT, UPT, UR4, 0x7e, URZ ;  /* 0x0000007e04047890 */ /* 0x000fc4000fffe0ff */
[----:B------:R-:W-:-:S04]  /*19c0*/  USEL UR5, UR7, 0x1a, UP0 ;  /* 0x0000001a07057887 */ /* 0x000fc80008000000 */
[----:B------:R-:W-:Y:S02]  /*19d0*/  UIADD3 UR21, UPT, UPT, UR5, -0x1, URZ ;  /* 0xffffffff05157890 */ /* 0x000fe4000fffe0ff */
[----:B------:R-:W-:Y:S02]  /*19e0*/  @UP2 UIADD3 UR21, UPT, UPT, UR5, URZ, URZ ;  /* 0x000000ff05152290 */ /* 0x000fe4000fffe0ff */
[----:B------:R-:W-:Y:S02]  /*19f0*/  UIADD3 UR24, UPT, UPT, UR7, -UR5, URZ ;  /* 0x8000000507187290 */ /* 0x000fe4000fffe0ff */
[----:B------:R-:W-:Y:S02]  /*1a00*/  UIADD3 UR13, UPT, UPT, UR21, 0x1, URZ ;  /* 0x00000001150d7890 */ /* 0x000fe4000fffe0ff */
[----:B--2-4-:R-:W-:-:S12]  /*1a10*/  UIADD3 UR21, UPT, UPT, -UR21, URZ, URZ ;  /* 0x000000ff15157290 */ /* 0x014fd8000fffe1ff */
.L_x_43:
[----:B------:R-:W-:Y:S01]  /*1a20*/  UISETP.NE.AND UP0, UPT, UR37, URZ, UPT ;  /* 0x000000ff2500728c */ /* 0x000fe2000bf05270 */
[----:B------:R-:W1:Y:S08]  /*1a30*/  S2UR UR37, SR_CgaCtaId ;  /* 0x00000000002579c3 */ /* 0x000e700000008800 */
[----:B------:R-:W-:Y:S05]  /*1a40*/  BRA.U UP0, `(.L_x_24) ;  /* 0x0000000100347547 */ /* 0x000fea000b800000 */
[----:B------:R-:W2:Y:S01]  /*1a50*/  S2R R2, SR_CgaCtaId ;  /* 0x0000000000027919 */ /* 0x000ea20000008800 */
[----:B------:R-:W-:-:S04]  /*1a60*/  MOV R3, 0x400 ;  /* 0x0000040000037802 */ /* 0x000fc80000000f00 */
[----:B--2---:R-:W-:Y:S02]  /*1a70*/  LEA R3, R2, R3, 0x18 ;  /* 0x0000000302037211 */ /* 0x004fe400078ec0ff */
[----:B------:R-:W-:-:S03]  /*1a80*/  SHF.L.U32 R2, R8, 0x1f, RZ ;  /* 0x0000001f08027819 */ /* 0x000fc600000006ff */
[----:B------:R-:W-:-:S04]  /*1a90*/  IMAD R3, R10, 0x8, R3 ;  /* 0x000000080a037824 */ /* 0x000fc800078e0203 */
[----:B------:R-:W2:Y:S02]  /*1aa0*/  SYNCS.PHASECHK.TRANS64.TRYWAIT P0, [R3+URZ+0x240], R2 ;  /* 0x00024002030075a7 */ /* 0x000ea400080011ff */
[----:B--2---:R-:W-:Y:S05]  /*1ab0*/  @!P0 BRA `(.L_x_25) ;  /* 0x0000006c00648947 */ /* 0x004fea0003800000 */
.L_x_146:
[----:B------:R-:W-:Y:S01]  /*1ac0*/  VIADD R10, R10, 0x1 ;  /* 0x000000010a0a7836 */ /* 0x000fe20000000000 */
[----:B------:R2:W-:Y:S04]  /*1ad0*/  SYNCS.ARRIVE.TRANS64.A1T0 RZ, [R3+URZ+0x230], RZ ;  /* 0x000230ff03ff79a7 */ /* 0x0005e800081000ff */
[----:B------:R-:W-:-:S04]  /*1ae0*/  ISETP.NE.AND P0, PT, R10, 0x2, PT ;  /* 0x000000020a00780c */ /* 0x000fc80003f05270 */
[----:B------:R-:W-:Y:S02]  /*1af0*/  SEL R10, R10, RZ, P0 ;  /* 0x000000ff0a0a7207 */ /* 0x000fe40000000000 */
[----:B--2---:R-:W-:-:S04]  /*1b00*/  SEL R3, RZ, 0x1, P0 ;  /* 0x00000001ff037807 */ /* 0x004fc80000000000 */
[----:B------:R-:W-:-:S07]  /*1b10*/  LOP3.LUT R8, R8, R3, RZ, 0x3c, !PT ;  /* 0x0000000308087212 */ /* 0x000fce00078e3cff */
.L_x_24:
[----:B------:R-:W-:Y:S01]  /*1b20*/  UMOV UR6, 0x400 ;  /* 0x0000040000067882 */ /* 0x000fe20000000000 */
[----:B------:R-:W-:Y:S01]  /*1b30*/  LEA.HI R3, R21, R21, RZ, 0x1 ;  /* 0x0000001515037211 */ /* 0x000fe200078f08ff */
[----:B-1----:R-:W-:Y:S01]  /*1b40*/  ULEA UR6, UR37, UR6, 0x18 ;  /* 0x0000000625067291 */ /* 0x002fe2000f8ec0ff */
[----:B------:R-:W-:Y:S01]  /*1b50*/  SHF.L.U32 R2, R15, 0x1f, RZ ;  /* 0x0000001f0f027819 */ /* 0x000fe200000006ff */
[----:B------:R-:W-:Y:S01]  /*1b60*/  UISETP.GE.U32.AND UP0, UPT, UR4, 0x7f, UPT ;  /* 0x0000007f0400788c */ /* 0x000fe2000bf06070 */
[C---:B------:R-:W-:Y:S01]  /*1b70*/  R2UR UR9, R16.reuse ;  /* 0x00000000100972ca */ /* 0x040fe200000e0000 */
[----:B------:R-:W-:Y:S01]  /*1b80*/  ULEA UR8, UR23, UR6, 0x3 ;  /* 0x0000000617087291 */ /* 0x000fe2000f8e18ff */
[----:B------:R-:W-:Y:S01]  /*1b90*/  IMAD.SHL.U32 R3, R3, 0x40, RZ ;  /* 0x0000004003037824 */ /* 0x000fe200078e00ff */
[----:B------:R-:W-:Y:S01]  /*1ba0*/  R2UR UR11, R16 ;  /* 0x00000000100b72ca */ /* 0x000fe200000e0000 */
[----:B------:R-:W-:-:S03]  /*1bb0*/  UMOV UR25, URZ ;  /* 0x000000ff00197c82 */ /* 0x000fc60008000000 */
[----:B------:R-:W-:-:S03]  /*1bc0*/  R2UR UR35, R3 ;  /* 0x00000000032372ca */ /* 0x000fc600000e0000 */
[----:B------:R1:W2:Y:S01]  /*1bd0*/  SYNCS.PHASECHK.TRANS64.TRYWAIT P0, [UR8+0xd0], R2 ;  /* 0x0000d002ff0075a7 */ /* 0x0002a20008001108 */
[----:B------:R-:W-:-:S09]  /*1be0*/  R2UR UR8, R20 ;  /* 0x00000000140872ca */ /* 0x000fd200000e0000 */
[----:B------:R-:W-:-:S04]  /*1bf0*/  ULOP3.LUT UR35, UR9, 0xffffff80, UR35, 0xf8, !UPT ;  /* 0xffffff8009237892 */ /* 0x000fc8000f8ef823 */
[----:B------:R-:W-:Y:S01]  /*1c00*/  ULEA UR11, UR8, UR11, 0x7 ;  /* 0x0000000b080b7291 */ /* 0x000fe2000f8e38ff */
[----:B------:R-:W-:Y:S11]  /*1c10*/  BRA.U !UP0, `(.L_x_26) ;  /* 0x0000000108bc7547 */ /* 0x000ff6000b800000 */
[----:B------:R-:W-:Y:S01]  /*1c20*/  UMOV UR16, UR21 ;  /* 0x0000001500107c82 */ /* 0x000fe20008000000 */
[----:B------:R-:W-:Y:S01]  /*1c30*/  UMOV UR17, UR23 ;  /* 0x0000001700117c82 */ /* 0x000fe20008000000 */
[----:B------:R-:W-:-:S05]  /*1c40*/  UMOV UR34, URZ ;  /* 0x000000ff00227c82 */ /* 0x000fca0008000000 */
.L_x_32:
[----:B------:R-:W-:Y:S01]  /*1c50*/  ULEA UR33, UR17, UR6, 0x3 ;  /* 0x0000000611217291 */ /* 0x000fe2000f8e18ff */
[----:B------:R-:W-:Y:S01]  /*1c60*/  @P5 MOV R3, 0x4000 ;  /* 0x0000400000035802 */ /* 0x000fe20000000f00 */
[----:B-12-4-:R-:W-:Y:S10]  /*1c70*/  @P0 BRA `(.L_x_27) ;  /* 0x00000000000c0947 */ /* 0x016ff40003800000 */
[----:B------:R-:W-:-:S04]  /*1c80*/  SHF.L.U32 R5, R15, 0x1f, RZ ;  /* 0x0000001f0f057819 */ /* 0x000fc800000006ff */
[----:B------:R-:W2:Y:S02]  /*1c90*/  SYNCS.PHASECHK.TRANS64.TRYWAIT P0, [UR33+0xd0], R5 ;  /* 0x0000d005ff0075a7 */ /* 0x000ea40008001121 */
[----:B--2---:R-:W-:Y:S05]  /*1ca0*/  @!P0 BRA `(.L_x_28) ;  /* 0x0000006800fc8947 */ /* 0x004fea0003800000 */
.L_x_27:
[----:B------:R2:W-:Y:S01]  /*1cb0*/  @P5 SYNCS.ARRIVE.TRANS64 RZ, [UR33], R3 ;  /* 0x00000003ffff59a7 */ /* 0x0005e20008000021 */
[----:B------:R-:W-:Y:S02]  /*1cc0*/  ULOP3.LUT UR8, UR22, 0x2, URZ, 0xfc, !UPT ;  /* 0x0000000216087892 */ /* 0x000fe4000f8efcff */
[----:B------:R-:W-:Y:S02]  /*1cd0*/  UIADD3 UR16, UPT, UPT, UR16, 0x1, URZ ;  /* 0x0000000110107890 */ /* 0x000fe4000fffe0ff */
[----:B------:R-:W-:Y:S02]  /*1ce0*/  UISETP.NE.AND UP0, UPT, UR8, 0x2, UPT ;  /* 0x000000020800788c */ /* 0x000fe4000bf05270 */
[----:B------:R-:W-:-:S07]  /*1cf0*/  UISETP.NE.AND UP2, UPT, UR16, 0x1, UPT ;  /* 0x000000011000788c */ /* 0x000fce000bf45270 */
[----:B------:R-:W-:Y:S05]  /*1d00*/  BRA.U UP0, `(.L_x_29) ;  /* 0x0000000100047547 */ /* 0x000fea000b800000 */
[----:B------:R-:W-:Y:S05]  /*1d10*/  BPT.TRAP 0x1 ;  /* 0x000000040000795c */ /* 0x000fea0000300000 */
.L_x_29:
[----:B------:R-:W-:Y:S04]  /*1d20*/  BSSY.RECONVERGENT B0, `(.L_x_30) ;  /* 0x0000003000007945 */ /* 0x000fe80003800200 */
[----:B------:R-:W-:Y:S05]  /*1d30*/  @!P4 BRA `(.L_x_31) ;  /* 0x000000000004c947 */ /* 0x000fea0003800000 */
[----:B------:R-:W-:Y:S05]  /*1d40*/  BPT.TRAP 0x1 ;  /* 0x000000040000795c */ /* 0x000fea0000300000 */
.L_x_31:
[----:B------:R-:W-:Y:S05]  /*1d50*/  BSYNC.RECONVERGENT B0 ;  /* 0x0000000000007941 */ /* 0x000fea0003800200 */
.L_x_30:
[----:B------:R-:W-:Y:S02]  /*1d60*/  UIADD3 UR23, UPT, UPT, UR17, 0x1, URZ ;  /* 0x0000000111177890 */ /* 0x000fe4000fffe0ff */
[----:B------:R-:W-:Y:S02]  /*1d70*/  UIADD3 UR28, UP1, UPT, UR14, 0x80, URZ ;  /* 0x000000800e1c7890 */ /* 0x000fe4000ff3e0ff */
[----:B------:R-:W-:Y:S02]  /*1d80*/  UISETP.NE.AND UP0, UPT, UR23, 0x1a, UPT ;  /* 0x0000001a1700788c */ /* 0x000fe4000bf05270 */
[----:B------:R-:W-:Y:S02]  /*1d90*/  ULOP3.LUT UR33, UR33, 0xfefffff8, URZ, 0xc0, !UPT ;  /* 0xfefffff821217892 */ /* 0x000fe4000f8ec0ff */
[----:B------:R-:W-:Y:S02]  /*1da0*/  USEL UR9, URZ, 0x1, UP0 ;  /* 0x00000001ff097887 */ /* 0x000fe40008000000 */
[----:B------:R-:W-:-:S02]  /*1db0*/  USEL UR23, UR23, URZ, UP0 ;  /* 0x000000ff17177287 */ /* 0x000fc40008000000 */
[----:B------:R-:W-:Y:S02]  /*1dc0*/  UIADD3 UR26, UP0, UPT, UR14, 0x180, URZ ;  /* 0x000001800e1a7890 */ /* 0x000fe4000ff1e0ff */
[----:B------:R-:W-:Y:S01]  /*1dd0*/  ULEA UR8, UR23, UR6, 0x3 ;  /* 0x0000000617087291 */ /* 0x000fe2000f8e18ff */
[----:B------:R-:W-:Y:S01]  /*1de0*/  LOP3.LUT R15, R15, UR9, RZ, 0x3c, !PT ;  /* 0x000000090f0f7c12 */ /* 0x000fe2000f8e3cff */
[----:B------:R-:W-:Y:S02]  /*1df0*/  UIADD3.X UR29, UPT, UPT, URZ, UR15, URZ, UP1, !UPT ;  /* 0x0000000fff1d7290 */ /* 0x000fe40008ffe4ff */
[----:B------:R-:W-:Y:S01]  /*1e00*/  UIADD3.X UR27, UPT, UPT, URZ, UR15, URZ, UP0, !UPT ;  /* 0x0000000fff1b7290 */ /* 0x000fe200087fe4ff */
[----:B-1----:R-:W-:Y:S01]  /*1e10*/  SHF.L.U32 R2, R15, 0x1f, RZ ;  /* 0x0000001f0f027819 */ /* 0x002fe200000006ff */
[----:B------:R-:W-:Y:S01]  /*1e20*/  UMOV UR18, 0x0 ;  /* 0x0000000000127882 */ /* 0x000fe20000000000 */
[----:B------:R-:W-:Y:S01]  /*1e30*/  UMOV UR19, 0x10000000 ;  /* 0x1000000000137882 */ /* 0x000fe20000000000 */
[----:B------:R-:W-:Y:S01]  /*1e40*/  UMOV UR10, UR34 ;  /* 0x00000022000a7c82 */ /* 0x000fe20008000000 */
[----:B------:R4:W1:Y:S01]  /*1e50*/  SYNCS.PHASECHK.TRANS64.TRYWAIT P0, [UR8+0xd0], R2 ;  /* 0x0000d002ff0075a7 */ /* 0x0008620008001108 */
[----:B------:R-:W-:Y:S01]  /*1e60*/  ULEA UR8, UR17, UR6, 0xc ;  /* 0x0000000611087291 */ /* 0x000fe2000f8e60ff */
[----:B------:R-:W-:Y:S01]  /*1e70*/  UMOV UR12, UR36 ;  /* 0x00000024000c7c82 */ /* 0x000fe20008000000 */
[----:B------:R-:W-:-:S02]  /*1e80*/  UMOV UR9, UR33 ;  /* 0x0000002100097c82 */ /* 0x000fc40008000000 */
[----:B------:R-:W-:Y:S02]  /*1e90*/  UIADD3 UR32, UPT, UPT, UR8, 0x4400, URZ ;  /* 0x0000440008207890 */ /* 0x000fe4000fffe0ff */
[----:B------:R-:W-:Y:S01]  /*1ea0*/  UIADD3 UR8, UPT, UPT, UR8, 0x1e400, URZ ;  /* 0x0001e40008087890 */ /* 0x000fe2000fffe0ff */
[----:B------:R-:W-:Y:S01]  /*1eb0*/  UMOV UR25, UR13 ;  /* 0x0000000d00197c82 */ /* 0x000fe20008000000 */
[----:B------:R-:W-:-:S05]  /*1ec0*/  UMOV UR17, UR23 ;  /* 0x0000001700117c82 */ /* 0x000fca0008000000 */
[----:B------:R2:W-:Y:S02]  /*1ed0*/  UTMALDG.3D.2CTA [UR32], [UR28], desc[UR18] ;  /* 0x000012201c0075b4 */ /* 0x0005e40008211000 */
[----:B------:R4:W-:Y:S01]  /*1ee0*/  UTMALDG.3D.2CTA [UR8], [UR26], desc[UR18] ;  /* 0x000012081a0075b4 */ /* 0x0009e20008211000 */
[----:B--2---:R-:W-:Y:S01]  /*1ef0*/  UIADD3 UR34, UPT, UPT, UR34, 0x40, URZ ;  /* 0x0000004022227890 */ /* 0x004fe2000fffe0ff */
[----:B------:R-:W-:Y:S11]  /*1f00*/  BRA.U UP2, `(.L_x_32) ;  /* 0xfffffffd02507547 */ /* 0x000ff6000b83ffff */
.L_x_26:
[----:B----4-:R-:W-:Y:S01]  /*1f10*/  ULEA UR8, UR23, UR6, 0x3 ;  /* 0x0000000617087291 */ /* 0x010fe2000f8e18ff */
[----:B-1----:R-:W-:Y:S01]  /*1f20*/  SHF.L.U32 R2, R15, 0x1f, RZ ;  /* 0x0000001f0f027819 */ /* 0x002fe200000006ff */
[----:B------:R-:W-:Y:S01]  /*1f30*/  @!P1 SYNCS.ARRIVE.TRANS64.A1T0 RZ, [UR6+0x1c8], RZ ;  /* 0x0001c8ffffff99a7 */ /* 0x000fe20008100006 */
[----:B------:R-:W-:-:S06]  /*1f40*/  UISETP.GT.AND UP0, UPT, UR7, UR5, UPT ;  /* 0x000000050700728c */ /* 0x000fcc000bf04270 */
[----:B--2---:R1:W2:Y:S03]  /*1f50*/  SYNCS.PHASECHK.TRANS64.TRYWAIT P0, [UR8+0xd0], R2 ;  /* 0x0000d002ff0075a7 */ /* 0x0042a60008001108 */
[----:B------:R-:W-:Y:S05]  /*1f60*/  BRA.U !UP0, `(.L_x_33) ;  /* 0x0000000108bc7547 */ /* 0x000fea000b800000 */
[----:B------:R-:W-:Y:S01]  /*1f70*/  UIADD3 UR26, UPT, UPT, UR24, UR25, URZ ;  /* 0x00000019181a7290 */ /* 0x000fe2000fffe0ff */
[----:B------:R-:W-:-:S11]  /*1f80*/  UMOV UR27, UR23 ;  /* 0x00000017001b7c82 */ /* 0x000fd60008000000 */
.L_x_39:
[----:B------:R-:W-:Y:S01]  /*1f90*/  ULEA UR17, UR27, UR6, 0x3 ;  /* 0x000000061b117291 */ /* 0x000fe2000f8e18ff */
[----:B--2---:R-:W-:Y:S01]  /*1fa0*/  @P5 MOV R3, 0x4000 ;  /* 0x0000400000035802 */ /* 0x004fe20000000f00 */
[----:B-12---:R-:W-:Y:S10]  /*1fb0*/  @P0 BRA `(.L_x_34) ;  /* 0x00000000000c0947 */ /* 0x006ff40003800000 */
[----:B------:R-:W-:-:S04]  /*1fc0*/  SHF.L.U32 R5, R15, 0x1f, RZ ;  /* 0x0000001f0f057819 */ /* 0x000fc800000006ff */
[----:B------:R-:W2:Y:S02]  /*1fd0*/  SYNCS.PHASECHK.TRANS64.TRYWAIT P0, [UR17+0xd0], R5 ;  /* 0x0000d005ff0075a7 */ /* 0x000ea40008001111 */
[----:B--2---:R-:W-:Y:S05]  /*1fe0*/  @!P0 BRA `(.L_x_35) ;  /* 0x0000006800448947 */ /* 0x004fea0003800000 */
.L_x_34:
[----:B------:R2:W-:Y:S01]  /*1ff0*/  @P5 SYNCS.ARRIVE.TRANS64 RZ, [UR17], R3 ;  /* 0x00000003ffff59a7 */ /* 0x0005e20008000011 */
[----:B------:R-:W-:-:S04]  /*2000*/  ULOP3.LUT UR8, UR22, 0x2, URZ, 0xfc, !UPT ;  /* 0x0000000216087892 */ /* 0x000fc8000f8efcff */
[----:B------:R-:W-:-:S09]  /*2010*/  UISETP.NE.AND UP0, UPT, UR8, 0x2, UPT ;  /* 0x000000020800788c */ /* 0x000fd2000bf05270 */
[----:B------:R-:W-:Y:S05]  /*2020*/  BRA.U UP0, `(.L_x_36) ;  /* 0x0000000100047547 */ /* 0x000fea000b800000 */
[----:B------:R-:W-:Y:S05]  /*2030*/  BPT.TRAP 0x1 ;  /* 0x000000040000795c */ /* 0x000fea0000300000 */
.L_x_36:
[----:B------:R-:W-:Y:S04]  /*2040*/  BSSY.RECONVERGENT B0, `(.L_x_37) ;  /* 0x0000003000007945 */ /* 0x000fe80003800200 */
[----:B------:R-:W-:Y:S05]  /*2050*/  @!P4 BRA `(.L_x_38) ;  /* 0x000000000004c947 */ /* 0x000fea0003800000 */
[----:B------:R-:W-:Y:S05]  /*2060*/  BPT.TRAP 0x1 ;  /* 0x000000040000795c */ /* 0x000fea0000300000 */
.L_x_38:
[----:B------:R-:W-:Y:S05]  /*2070*/  BSYNC.RECONVERGENT B0 ;  /* 0x0000000000007941 */ /* 0x000fea0003800200 */
.L_x_37:
[----:B------:R-:W-:Y:S02]  /*2080*/  UIADD3 UR23, UPT, UPT, UR27, 0x1, URZ ;  /* 0x000000011b177890 */ /* 0x000fe4000fffe0ff */
[----:B------:R-:W-:Y:S02]  /*2090*/  UIADD3 UR32, UP1, UPT, UR14, 0x80, URZ ;  /* 0x000000800e207890 */ /* 0x000fe4000ff3e0ff */
[----:B------:R-:W-:Y:S02]  /*20a0*/  UISETP.NE.AND UP0, UPT, UR23, 0x1a, UPT ;  /* 0x0000001a1700788c */ /* 0x000fe4000bf05270 */
[----:B------:R-:W-:Y:S02]  /*20b0*/  USHF.L.U32 UR18, UR25, 0x6, URZ ;  /* 0x0000000619127899 */ /* 0x000fe400080006ff */
[----:B------:R-:W-:Y:S02]  /*20c0*/  USEL UR9, URZ, 0x1, UP0 ;  /* 0x00000001ff097887 */ /* 0x000fe40008000000 */
[----:B------:R-:W-:-:S02]  /*20d0*/  USEL UR23, UR23, URZ, UP0 ;  /* 0x000000ff17177287 */ /* 0x000fc40008000000 */
[----:B------:R-:W-:Y:S02]  /*20e0*/  UIADD3 UR30, UP0, UPT, UR14, 0x180, URZ ;  /* 0x000001800e1e7890 */ /* 0x000fe4000ff1e0ff */
[----:B------:R-:W-:Y:S01]  /*20f0*/  ULEA UR8, UR23, UR6, 0x3 ;  /* 0x0000000617087291 */ /* 0x000fe2000f8e18ff */
[----:B------:R-:W-:Y:S01]  /*2100*/  LOP3.LUT R15, R15, UR9, RZ, 0x3c, !PT ;  /* 0x000000090f0f7c12 */ /* 0x000fe2000f8e3cff */
[----:B------:R-:W-:Y:S02]  /*2110*/  ULOP3.LUT UR17, UR17, 0xfefffff8, URZ, 0xc0, !UPT ;  /* 0xfefffff811117892 */ /* 0x000fe4000f8ec0ff */
[----:B------:R-:W-:Y:S01]  /*2120*/  UIADD3.X UR33, UPT, UPT, URZ, UR15, URZ, UP1, !UPT ;  /* 0x0000000fff217290 */ /* 0x000fe20008ffe4ff */
[----:B-1----:R-:W-:Y:S01]  /*2130*/  SHF.L.U32 R2, R15, 0x1f, RZ ;  /* 0x0000001f0f027819 */ /* 0x002fe200000006ff */
[----:B------:R-:W-:Y:S01]  /*2140*/  UIADD3.X UR31, UPT, UPT, URZ, UR15, URZ, UP0, !UPT ;  /* 0x0000000fff1f7290 */ /* 0x000fe200087fe4ff */
[----:B------:R-:W-:Y:S02]  /*2150*/  UMOV UR28, 0x0 ;  /* 0x00000000001c7882 */ /* 0x000fe40000000000 */
[----:B------:R4:W1:Y:S01]  /*2160*/  SYNCS.PHASECHK.TRANS64.TRYWAIT P0, [UR8+0xd0], R2 ;  /* 0x0000d002ff0075a7 */ /* 0x0008620008001108 */
[----:B------:R-:W-:Y:S01]  /*2170*/  ULEA UR8, UR27, UR6, 0xc ;  /* 0x000000061b087291 */ /* 0x000fe2000f8e60ff */
[----:B------:R-:W-:Y:S01]  /*2180*/  UMOV UR29, 0x10000000 ;  /* 0x10000000001d7882 */ /* 0x000fe20000000000 */
[----:B------:R-:W-:-:S02]  /*2190*/  UMOV UR19, UR35 ;  /* 0x0000002300137c82 */ /* 0x000fc40008000000 */
[----:B------:R-:W-:Y:S02]  /*21a0*/  UIADD3 UR16, UPT, UPT, UR8, 0x4400, URZ ;  /* 0x0000440008107890 */ /* 0x000fe4000fffe0ff */
[----:B------:R-:W-:Y:S01]  /*21b0*/  UIADD3 UR8, UPT, UPT, UR8, 0x1e400, URZ ;  /* 0x0001e40008087890 */ /* 0x000fe2000fffe0ff */
[----:B------:R-:W-:Y:S01]  /*21c0*/  UMOV UR20, UR36 ;  /* 0x0000002400147c82 */ /* 0x000fe20008000000 */
[----:B------:R-:W-:Y:S01]  /*21d0*/  UMOV UR12, UR36 ;  /* 0x00000024000c7c82 */ /* 0x000fe20008000000 */
[----:B------:R-:W-:Y:S01]  /*21e0*/  UMOV UR9, UR17 ;  /* 0x0000001100097c82 */ /* 0x000fe20008000000 */
[----:B------:R-:W-:Y:S01]  /*21f0*/  UMOV UR10, UR18 ;  /* 0x00000012000a7c82 */ /* 0x000fe20008000000 */
[----:B------:R-:W-:Y:S02]  /*2200*/  UIADD3 UR25, UPT, UPT, UR25, 0x1, URZ ;  /* 0x0000000119197890 */ /* 0x000fe4000fffe0ff */
[----:B------:R4:W-:Y:S01]  /*2210*/  UTMALDG.3D.2CTA [UR16], [UR32], desc[UR28] ;  /* 0x00001c10200075b4 */ /* 0x0009e20008211000 */
[----:B------:R-:W-:Y:S01]  /*2220*/  UMOV UR27, UR23 ;  /* 0x00000017001b7c82 */ /* 0x000fe20008000000 */
[----:B------:R-:W-:Y:S01]  /*2230*/  UISETP.NE.AND UP0, UPT, UR25, UR26, UPT ;  /* 0x0000001a1900728c */ /* 0x000fe2000bf05270 */
[----:B------:R4:W-:Y:S08]  /*2240*/  UTMALDG.3D.2CTA [UR8], [UR30], desc[UR28] ;  /* 0x00001c081e0075b4 */ /* 0x0009f00008211000 */
[----:B----4-:R-:W-:Y:S05]  /*2250*/  BRA.U UP0, `(.L_x_39) ;  /* 0xfffffffd004c7547 */ /* 0x010fea000b83ffff */
.L_x_33:
[----:B-1----:R-:W-:Y:S01]  /*2260*/  LEA R2, R14, UR6, 0x3 ;  /* 0x000000060e027c11 */ /* 0x002fe2000f8e18ff */
[----:B------:R-:W-:Y:S01]  /*2270*/  NOP ;  /* 0x0000000000007918 */ /* 0x000fe20000000000 */
[----:B--2---:R-:W-:Y:S02]  /*2280*/  SHF.L.U32 R3, R12, 0x1f, RZ ;  /* 0x0000001f0c037819 */ /* 0x004fe400000006ff */
[----:B------:R-:W-:Y:S02]  /*2290*/  LEA R4, R14, UR6, 0x4 ;  /* 0x000000060e047c11 */ /* 0x000fe4000f8e20ff */
[----:B------:R-:W1:Y:S02]  /*22a0*/  SYNCS.PHASECHK.TRANS64.TRYWAIT P0, [R2+URZ+0x1d0], R3 ;  /* 0x0001d003020075a7 */ /* 0x000e6400080011ff */
[----:B-1----:R-:W-:Y:S05]  /*22b0*/  @!P0 BRA `(.L_x_40) ;  /* 0x0000006400a88947 */ /* 0x002fea0003800000 */
.L_x_149:
[----:B------:R-:W2:Y:S01]  /*22c0*/  LDS.128 R4, [R4+0x260] ;  /* 0x0002600004047984 */ /* 0x000ea20000000c00 */
[----:B------:R-:W-:Y:S01]  /*22d0*/  ISETP.GE.AND P0, PT, R40, 0x1, PT ;  /* 0x000000012800780c */ /* 0x000fe20003f06270 */
[----:B-1----:R-:W-:Y:S01]  /*22e0*/  VIADD R2, R2, 0x1e0 ;  /* 0x000001e002027836 */ /* 0x002fe20000000000 */
[----:B------:R-:W-:Y:S01]  /*22f0*/  @!PT LDS RZ, [RZ] ;  /* 0x00000000fffff984 */ /* 0x000fe20000000800 */
[----:B------:R-:W-:Y:S01]  /*2300*/  @!PT LDS RZ, [RZ] ;  /* 0x00000000fffff984 */ /* 0x000fe20000000800 */
[----:B------:R-:W-:Y:S01]  /*2310*/  @!PT LDS RZ, [RZ] ;  /* 0x00000000fffff984 */ /* 0x000fe20000000800 */
[----:B------:R-:W-:Y:S01]  /*2320*/  @!PT LDS RZ, [RZ] ;  /* 0x00000000fffff984 */ /* 0x000fe20000000800 */
[----:B------:R1:W-:Y:S06]  /*2330*/  MEMBAR.ALL.CTA ;  /* 0x0000000000007992 */ /* 0x0003ec0000008000 */
[----:B-1----:R-:W1:Y:S01]  /*2340*/  FENCE.VIEW.ASYNC.S ;  /* 0x00000000000073c6 */ /* 0x002e620000000000 */
[----:B------:R-:W-:-:S04]  /*2350*/  PRMT R2, RZ, 0x654, R2 ;  /* 0x00000654ff027816 */ /* 0x000fc80000000002 */
[----:B-1----:R1:W-:Y:S01]  /*2360*/  SYNCS.ARRIVE.TRANS64.RED.A1T0 RZ, [R2+URZ], RZ ;  /* 0x000000ff02ff79a7 */ /* 0x0023e200081004ff */
[----:B--2---:R-:W-:-:S13]  /*2370*/  LOP3.LUT P2, RZ, R6, 0x1, RZ, 0xc0, !PT ;  /* 0x0000000106ff7812 */ /* 0x004fda000784c0ff */
[----:B------:R-:W-:Y:S01]  /*2380*/  @P2 SHF.R.U32.HI R3, RZ, 0x10, R5 ;  /* 0x00000010ff032819 */ /* 0x000fe20000011605 */
[----:B------:R-:W-:Y:S01]  /*2390*/  VOTEU.ANY UP0, P2 ;  /* 0x0000000000ff7886 */ /* 0x000fe20001000100 */
[----:B------:R-:W-:Y:S02]  /*23a0*/  @P2 MOV R13, R4 ;  /* 0x00000004000d2202 */ /* 0x000fe40000000f00 */
[----:B------:R-:W-:Y:S02]  /*23b0*/  @P2 R2UR.BROADCAST UR8, R3 ;  /* 0x00000000030822ca */ /* 0x000fe400008e0000 */
[----:B------:R-:W-:-:S11]  /*23c0*/  @P2 LOP3.LUT R11, R5, 0xffff, RZ, 0xc0, !PT ;  /* 0x0000ffff050b2812 */ /* 0x000fd600078ec0ff */
[----:B------:R-:W-:Y:S01]  /*23d0*/  @UP0 UMOV UR36, UR8 ;  /* 0x0000000800240c82 */ /* 0x000fe20008000000 */
[----:B-1----:R-:W-:Y:S05]  /*23e0*/  @!P0 BRA `(.L_x_41) ;  /* 0x0000000000b88947 */ /* 0x002fea0003800000 */
[----:B------:R-:W3:Y:S01]  /*23f0*/  LDC.64 R4, c[0x0][0xb18] ;  /* 0x0002c600ff047b82 */ /* 0x000ee20000000a00 */
[----:B------:R-:W-:-:S07]  /*2400*/  ISETP.NE.AND P3, PT, R40, 0x1, PT ;  /* 0x000000012800780c */ /* 0x000fce0003f65270 */
[----:B------:R-:W1:Y:S08]  /*2410*/  LDC.64 R6, c[0x0][0xb10] ;  /* 0x0002c400ff067b82 */ /* 0x000e700000000a00 */
[----:B------:R-:W2:Y:S08]  /*2420*/  LDC R17, c[0x0][0xb20] ;  /* 0x0002c800ff117b82 */ /* 0x000eb00000000800 */
[----:B------:R-:W4:Y:S01]  /*2430*/  LDC R18, c[0x0][0xb0c] ;  /* 0x0002c300ff127b82 */ /* 0x000f220000000800 */
[----:B---3--:R-:W-:Y:S01]  /*2440*/  IMAD.HI.U32 R22, R0, R5, RZ ;  /* 0x0000000500167227 */ /* 0x008fe200078e00ff */
[----:B------:R-:W-:-:S06]  /*2450*/  ISETP.NE.AND P0, PT, R4, 0x1, PT ;  /* 0x000000010400780c */ /* 0x000fcc0003f05270 */
[----:B------:R-:W3:Y:S01]  /*2460*/  LDC.64 R2, c[0x0][0xb28] ;  /* 0x0002ca00ff027b82 */ /* 0x000ee20000000a00 */
[----:B-1----:R-:W-:-:S04]  /*2470*/  IMAD.HI.U32 R20, R9, R6, RZ ;  /* 0x0000000609147227 */ /* 0x002fc800078e00ff */
[----:B------:R-:W-:Y:S01]  /*2480*/  IMAD.HI.U32 R24, R13, R6, RZ ;  /* 0x000000060d187227 */ /* 0x000fe200078e00ff */
[----:B------:R-:W-:Y:S02]  /*2490*/  SHF.R.U32.HI R20, RZ, R7, R20 ;  /* 0x00000007ff147219 */ /* 0x000fe40000011614 */
[----:B--2---:R-:W-:Y:S01]  /*24a0*/  SHF.R.U32.HI R19, RZ, R17, R22 ;  /* 0x00000011ff137219 */ /* 0x004fe20000011616 */
[----:B------:R-:W-:Y:S01]  /*24b0*/  IMAD.HI.U32 R22, R11, R5, RZ ;  /* 0x000000050b167227 */ /* 0x000fe200078e00ff */
[----:B------:R-:W-:Y:S02]  /*24c0*/  SHF.R.U32.HI R24, RZ, R7, R24 ;  /* 0x00000007ff187219 */ /* 0x000fe40000011618 */
[----:B------:R-:W-:Y:S02]  /*24d0*/  SEL R19, R0, R19, !P0 ;  /* 0x0000001300137207 */ /* 0x000fe40004000000 */
[----:B------:R-:W-:Y:S02]  /*24e0*/  SHF.R.U32.HI R22, RZ, R17, R22 ;  /* 0x00000011ff167219 */ /* 0x000fe40000011616 */
[----:B----4-:R-:W-:-:S02]  /*24f0*/  ISETP.NE.AND P1, PT, R18, 0x1, PT ;  /* 0x000000011200780c */ /* 0x010fc40003f25270 */
[----:B------:R-:W-:Y:S02]  /*2500*/  SEL R5, R11, R22, !P0 ;  /* 0x000000160b057207 */ /* 0x000fe40004000000 */
[----:B------:R-:W-:Y:S02]  /*2510*/  SEL R21, R9, R20, !P1 ;  /* 0x0000001409157207 */ /* 0x000fe40004800000 */
[----:B------:R-:W-:Y:S01]  /*2520*/  SEL R7, R13, R24, !P1 ;  /* 0x000000180d077207 */ /* 0x000fe20004800000 */
[----:B---3--:R-:W-:Y:S01]  /*2530*/  IMAD.HI.U32 R20, R19, R2, RZ ;  /* 0x0000000213147227 */ /* 0x008fe200078e00ff */
[----:B------:R-:W-:-:S03]  /*2540*/  IADD3 R17, PT, PT, -R5, RZ, RZ ;  /* 0x000000ff05117210 */ /* 0x000fc60007ffe1ff */
        /* <DEDUP_REMOVED lines=11> */
[----:B------:R-:W-:-:S04]  /*2600*/  @!P0 IMAD.HI.U32 R20, R7, R2, RZ ;  /* 0x0000000207148227 */ /* 0x000fc800078e00ff */
[----:B------:R-:W-:Y:S01]  /*2610*/  IMAD.MOV R2, RZ, RZ, -R6 ;  /* 0x000000ffff027224 */ /* 0x000fe200078e0a06 */
[----:B------:R-:W-:-:S03]  /*2620*/  @!P0 SHF.R.U32.HI R20, RZ, R3, R20 ;  /* 0x00000003ff148219 */ /* 0x000fc60000011614 */
[----:B------:R-:W-:Y:S01]  /*2630*/  IMAD R2, R40, R2, R5 ;  /* 0x0000000228027224 */ /* 0x000fe200078e0205 */
        /* <DEDUP_REMOVED lines=9> */
.L_x_41:
[----:B------:R-:W1:Y:S02]  /*26d0*/  LDCU UR8, c[0x0][0xb30] ;  /* 0x00016600ff0877ac */ /* 0x000e640008000800 */
[----:B-1----:R-:W-:-:S09]  /*26e0*/  UISETP.NE.AND UP0, UPT, UR8, 0x1, UPT ;  /* 0x000000010800788c */ /* 0x002fd2000bf05270 */
[----:B------:R-:W-:Y:S05]  /*26f0*/  BRA.U UP0, `(.L_x_42) ;  /* 0x0000000100407547 */ /* 0x000fea000b800000 */
[----:B------:R-:W1:Y:S08]  /*2700*/  LDC.64 R4, c[0x0][0xb10] ;  /* 0x0002c400ff047b82 */ /* 0x000e700000000a00 */
[----:B------:R-:W2:Y:S08]  /*2710*/  LDC.64 R2, c[0x0][0xb18] ;  /* 0x0002c600ff027b82 */ /* 0x000eb00000000a00 */
[----:B------:R-:W4:Y:S08]  /*2720*/  LDC R6, c[0x0][0xb20] ;  /* 0x0002c800ff067b82 */ /* 0x000f300000000800 */
[----:B------:R-:W3:Y:S01]  /*2730*/  LDC R18, c[0x0][0xb0c] ;  /* 0x0002c300ff127b82 */ /* 0x000ee20000000800 */
[----:B-1----:R-:W-:-:S05]  /*2740*/  IMAD.HI.U32 R4, R13, R4, RZ ;  /* 0x000000040d047227 */ /* 0x002fca00078e00ff */
[----:B------:R-:W-:Y:S01]  /*2750*/  SHF.R.U32.HI R4, RZ, R5, R4 ;  /* 0x00000005ff047219 */ /* 0x000fe20000011604 */
[----:B--2---:R-:W-:Y:S01]  /*2760*/  IMAD.HI.U32 R3, R11, R3, RZ ;  /* 0x000000030b037227 */ /* 0x004fe200078e00ff */
[----:B------:R-:W-:-:S04]  /*2770*/  ISETP.NE.AND P0, PT, R2, 0x1, PT ;  /* 0x000000010200780c */ /* 0x000fc80003f05270 */
[----:B----4-:R-:W-:-:S04]  /*2780*/  SHF.R.U32.HI R6, RZ, R6, R3 ;  /* 0x00000006ff067219 */ /* 0x010fc80000011603 */
[----:B------:R-:W-:Y:S02]  /*2790*/  SEL R3, R11, R6, !P0 ;  /* 0x000000060b037207 */ /* 0x000fe40004000000 */
[----:B---3--:R-:W-:-:S04]  /*27a0*/  ISETP.NE.AND P1, PT, R18, 0x1, PT ;  /* 0x000000011200780c */ /* 0x008fc80003f25270 */
[----:B------:R-:W-:-:S05]  /*27b0*/  SEL R4, R13, R4, !P1 ;  /* 0x000000040d047207 */ /* 0x000fca0004800000 */
[----:B------:R-:W-:Y:S02]  /*27c0*/  IMAD.IADD R5, R3, 0x1, -R4 ;  /* 0x0000000103057824 */ /* 0x000fe400078e0a04 */
[----:B------:R-:W-:Y:S02]  /*27d0*/  IMAD.IADD R3, R4, 0x1, -R3 ;  /* 0x0000000104037824 */ /* 0x000fe400078e0a03 */
[----:B------:R-:W-:Y:S02]  /*27e0*/  IMAD R13, R5, R18, R13 ;  /* 0x00000012050d7224 */ /* 0x000fe400078e020d */
[----:B------:R-:W-:-:S07]  /*27f0*/  IMAD R11, R3, R2, R11 ;  /* 0x00000002030b7224 */ /* 0x000fce00078e020b */
.L_x_42:
[----:B------:R-:W-:Y:S01]  /*2800*/  VIADD R14, R14, 0x1 ;  /* 0x000000010e0e7836 */ /* 0x000fe20000000000 */
[----:B------:R-:W-:Y:S01]  /*2810*/  PLOP3.LUT P1, PT, PT, PT, PT, 0x80, 0x8 ;  /* 0x000000000008781c */ /* 0x000fe20003f2f070 */
[----:B------:R-:W-:Y:S02]  /*2820*/  IMAD.IADD R21, R13, 0x1, R96 ;  /* 0x000000010d157824 */ /* 0x000fe400078e0260 */
[----:B------:R-:W-:Y:S01]  /*2830*/  IMAD.IADD R20, R11, 0x1, R94 ;  /* 0x000000010b147824 */ /* 0x000fe200078e025e */
[----:B------:R-:W-:-:S04]  /*2840*/  ISETP.NE.AND P0, PT, R14, 0x2, PT ;  /* 0x000000020e00780c */ /* 0x000fc80003f05270 */
[----:B------:R-:W-:Y:S02]  /*2850*/  SEL R3, RZ, 0x1, P0 ;  /* 0x00000001ff037807 */ /* 0x000fe40000000000 */
[----:B------:R-:W-:Y:S02]  /*2860*/  SEL R14, R14, RZ, P0 ;  /* 0x000000ff0e0e7207 */ /* 0x000fe40000000000 */
[----:B------:R-:W-:Y:S01]  /*2870*/  LOP3.LUT R12, R12, R3, RZ, 0x3c, !PT ;  /* 0x000000030c0c7212 */ /* 0x000fe200078e3cff */
[----:B------:R-:W-:Y:S06]  /*2880*/  @P2 BRA `(.L_x_43) ;  /* 0xfffffff000642947 */ /* 0x000fec000383ffff */
[----:B------:R-:W-:Y:S01]  /*2890*/  UIADD3 UR6, UPT, UPT, UR6, 0xd0, URZ ;  /* 0x000000d006067890 */ /* 0x000fe2000fffe0ff */
[----:B------:R-:W-:-:S03]  /*28a0*/  SHF.L.U32 R3, R15, 0x1f, RZ ;  /* 0x0000001f0f037819 */ /* 0x000fc600000006ff */
[----:B------:R-:W-:-:S09]  /*28b0*/  ULEA UR4, UR23, UR6, 0x3 ;  /* 0x0000000617047291 */ /* 0x000fd2000f8e18ff */
[----:B------:R-:W1:Y:S02]  /*28c0*/  SYNCS.PHASECHK.TRANS64.TRYWAIT P0, [UR4], R3 ;  /* 0x00000003ff0075a7 */ /* 0x000e640008001104 */
[----:B-1----:R-:W-:Y:S05]  /*28d0*/  @!P0 BRA `(.L_x_44) ;  /* 0x0000006000348947 */ /* 0x002fea0003800000 */
.L_x_151:
[----:B------:R-:W-:-:S04]  /*28e0*/  UIADD3 UR5, UPT, UPT, UR23, 0x1, URZ ;  /* 0x0000000117057890 */ /* 0x000fc8000fffe0ff */
[----:B------:R-:W-:-:S04]  /*28f0*/  UISETP.NE.AND UP0, UPT, UR5, 0x1a, UPT ;  /* 0x0000001a0500788c */ /* 0x000fc8000bf05270 */
[----:B------:R-:W-:Y:S02]  /*2900*/  USEL UR7, URZ, 0x1, UP0 ;  /* 0x00000001ff077887 */ /* 0x000fe40008000000 */
[----:B------:R-:W-:-:S04]  /*2910*/  USEL UR5, UR5, URZ, UP0 ;  /* 0x000000ff05057287 */ /* 0x000fc80008000000 */
[----:B------:R-:W-:Y:S01]  /*2920*/  ULEA UR4, UR5, UR6, 0x3 ;  /* 0x0000000605047291 */ /* 0x000fe2000f8e18ff */
[----:B------:R-:W-:-:S04]  /*2930*/  LOP3.LUT R2, R15, UR7, RZ, 0x3c, !PT ;  /* 0x000000070f027c12 */ /* 0x000fc8000f8e3cff */
[----:B-1----:R-:W-:-:S04]  /*2940*/  SHF.L.U32 R3, R2, 0x1f, RZ ;  /* 0x0000001f02037819 */ /* 0x002fc800000006ff */
[----:B------:R-:W1:Y:S02]  /*2950*/  SYNCS.PHASECHK.TRANS64.TRYWAIT P0, [UR4], R3 ;  /* 0x00000003ff0075a7 */ /* 0x000e640008001104 */
[----:B-1----:R-:W-:Y:S05]  /*2960*/  @!P0 BRA `(.L_x_45) ;  /* 0x0000006000288947 */ /* 0x002fea0003800000 */
.L_x_153:
        /* <DEDUP_REMOVED lines=9> */
.L_x_155:
        /* <DEDUP_REMOVED lines=9> */
.L_x_157:
        /* <DEDUP_REMOVED lines=9> */
.L_x_159:
        /* <DEDUP_REMOVED lines=9> */
.L_x_161:
        /* <DEDUP_REMOVED lines=9> */
.L_x_163:
        /* <DEDUP_REMOVED lines=9> */
.L_x_165:
        /* <DEDUP_REMOVED lines=9> */
.L_x_167:
        /* <DEDUP_REMOVED lines=9> */
.L_x_169:
        /* <DEDUP_REMOVED lines=9> */
.L_x_171:
        /* <DEDUP_REMOVED lines=9> */
.L_x_173:
        /* <DEDUP_REMOVED lines=9> */
.L_x_175:
        /* <DEDUP_REMOVED lines=9> */
.L_x_177:
        /* <DEDUP_REMOVED lines=9> */
.L_x_179:
        /* <DEDUP_REMOVED lines=9> */
.L_x_181:
        /* <DEDUP_REMOVED lines=9> */
.L_x_183:
        /* <DEDUP_REMOVED lines=9> */
.L_x_185:
        /* <DEDUP_REMOVED lines=9> */
.L_x_187:
        /* <DEDUP_REMOVED lines=9> */
.L_x_189:
        /* <DEDUP_REMOVED lines=9> */
.L_x_191:
        /* <DEDUP_REMOVED lines=9> */
.L_x_193:
        /* <DEDUP_REMOVED lines=9> */
.L_x_195:
        /* <DEDUP_REMOVED lines=9> */
.L_x_197:
        /* <DEDUP_REMOVED lines=9> */
.L_x_199:
[----:B------:R-:W-:-:S04]  /*3660*/  UIADD3 UR5, UPT, UPT, UR5, 0x1, URZ ;  /* 0x0000000105057890 */ /* 0x000fc8000fffe0ff */
[----:B------:R-:W-:-:S04]  /*3670*/  UISETP.NE.AND UP0, UPT, UR5, 0x1a, UPT ;  /* 0x0000001a0500788c */ /* 0x000fc8000bf05270 */
[----:B------:R-:W-:Y:S02]  /*3680*/  USEL UR4, URZ, 0x1, UP0 ;  /* 0x00000001ff047887 */ /* 0x000fe40008000000 */
[----:B------:R-:W-:-:S04]  /*3690*/  USEL UR5, UR5, URZ, UP0 ;  /* 0x000000ff05057287 */ /* 0x000fc80008000000 */
[----:B------:R-:W-:Y:S01]  /*36a0*/  ULEA UR5, UR5, UR6, 0x3 ;  /* 0x0000000605057291 */ /* 0x000fe2000f8e18ff */
[----:B-1----:R-:W-:-:S04]  /*36b0*/  LOP3.LUT R3, R2, UR4, RZ, 0x3c, !PT ;  /* 0x0000000402037c12 */ /* 0x002fc8000f8e3cff */
[----:B------:R-:W-:Y:S01]  /*36c0*/  SHF.L.U32 R3, R3, 0x1f, RZ ;  /* 0x0000001f03037819 */ /* 0x000fe200000006ff */
[----:B---3--:R-:W-:-:S07]  /*36d0*/  IMAD.U32 R0, RZ, RZ, UR5 ;  /* 0x00000005ff007e24 */ /* 0x008fce000f8e00ff */
.L_x_69:
[----:B-1----:R1:W2:Y:S02]  /*36e0*/  SYNCS.PHASECHK.TRANS64.TRYWAIT P0, [R0+URZ], R3 ;  /* 0x00000003000075a7 */ /* 0x0022a400080011ff */
[----:B--2---:R-:W-:Y:S05]  /*36f0*/  @!P0 NANOSLEEP.SYNCS 0x989680 ;  /* 0x009896800000895d */ /* 0x004fea0003900000 */
[----:B------:R-:W2:Y:S02]  /*3700*/  @!P0 SYNCS.PHASECHK.TRANS64 P0, [R0+URZ], R3 ;  /* 0x00000003000085a7 */ /* 0x000ea400080010ff */
[----:B--2---:R-:W-:Y:S05]  /*3710*/  @P0 EXIT ;  /* 0x000000000000094d */ /* 0x004fea0003800000 */
[----:B------:R-:W-:Y:S05]  /*3720*/  BRA `(.L_x_69) ;  /* 0xfffffffc00ec7947 */ /* 0x000fea000383ffff */
.L_x_23:
[----:B------:R-:W-:-:S04]  /*3730*/  UISETP.NE.AND UP1, UPT, UR37, URZ, UPT ;  /* 0x000000ff2500728c */ /* 0x000fc8000bf25270 */
[----:B------:R-:W-:-:S09]  /*3740*/  UISETP.NE.OR UP1, UPT, UR10, 0x1, UP1 ;  /* 0x000000010a00788c */ /* 0x000fd20008f25670 */
[----:B------:R-:W-:Y:S05]  /*3750*/  BRA.U UP1, `(.L_x_70) ;  /* 0x00000005014c7547 */ /* 0x000fea000b800000 */
[----:B------:R-:W-:Y:S01]  /*3760*/  HFMA2 R11, -RZ, RZ, 0, 0 ;  /* 0x00000000ff0b7431 */ /* 0x000fe200000001ff */
[----:B------:R-:W-:Y:S01]  /*3770*/  ISETP.GE.U32.AND P2, PT, R10, 0x2, PT ;  /* 0x000000020a00780c */ /* 0x000fe20003f46070 */
[----:B------:R-:W-:Y:S01]  /*3780*/  IMAD.MOV.U32 R12, RZ, RZ, 0x1 ;  /* 0x00000001ff0c7424 */ /* 0x000fe200078e00ff */
[----:B------:R-:W-:Y:S01]  /*3790*/  CS2R R8, SRZ ;  /* 0x0000000000087805 */ /* 0x000fe2000001ff00 */
[----:B------:R-:W-:Y:S01]  /*37a0*/  IMAD.MOV.U32 R3, RZ, RZ, RZ ;  /* 0x000000ffff037224 */ /* 0x000fe200078e00ff */
[----:B------:R-:W-:Y:S01]  /*37b0*/  UMOV UR4, 0x400 ;  /* 0x0000040000047882 */ /* 0x000fe20000000000 */
[----:B------:R-:W-:Y:S01]  /*37c0*/  UMOV UR6, URZ ;  /* 0x000000ff00067c82 */ /* 0x000fe20008000000 */
[----:B------:R-:W-:-:S12]  /*37d0*/  ULEA UR37, UR37, UR4, 0x18 ;  /* 0x0000000425257291 */ /* 0x000fd8000f8ec0ff */
.L_x_74:
[----:B------:R-:W-:Y:S02]  /*37e0*/  LEA R0, R3, UR37, 0x3 ;  /* 0x0000002503007c11 */ /* 0x000fe4000f8e18ff */
[----:B------:R-:W-:-:S03]  /*37f0*/  SHF.L.U32 R5, R8, 0x1f, RZ ;  /* 0x0000001f08057819 */ /* 0x000fc600000006ff */
[----:B------:R-:W-:Y:S01]  /*3800*/  VIADD R4, R0, 0x240 ;  /* 0x0000024000047836 */ /* 0x000fe20000000000 */
[----:B------:R-:W1:Y:S02]  /*3810*/  SYNCS.PHASECHK.TRANS64.TRYWAIT P0, [R0+URZ+0x230], R5 ;  /* 0x00023005000075a7 */ /* 0x000e6400080011ff */
[----:B-1----:R-:W-:Y:S05]  /*3820*/  @!P0 BRA `(.L_x_71) ;  /* 0x0000005800b88947 */ /* 0x002fea0003800000 */
.L_x_200:
[----:B------:R-:W-:Y:S01]  /*3830*/  ULEA UR5, UR6, UR37, 0x3 ;  /* 0x0000002506057291 */ /* 0x000fe2000f8e18ff */
[----:B------:R-:W-:Y:S01]  /*3840*/  PRMT R4, RZ, 0x654, R4 ;  /* 0x00000654ff047816 */ /* 0x000fe20000000004 */
[----:B-1----:R-:W-:Y:S01]  /*3850*/  @!P2 IMAD.MOV.U32 R5, RZ, RZ, 0x10 ;  /* 0x00000010ff05a424 */ /* 0x002fe200078e00ff */
[----:B------:R-:W-:Y:S01]  /*3860*/  SHF.L.U32 R7, R12, 0x1f, RZ ;  /* 0x0000001f0c077819 */ /* 0x000fe200000006ff */
[----:B------:R-:W-:Y:S01]  /*3870*/  UIADD3 UR4, UPT, UPT, UR5, 0x1d0, URZ ;  /* 0x000001d005047890 */ /* 0x000fe2000fffe0ff */
[----:B------:R1:W-:Y:S05]  /*3880*/  SYNCS.ARRIVE.TRANS64.RED.A1T0 RZ, [R4+URZ], RZ ;  /* 0x000000ff04ff79a7 */ /* 0x0003ea00081004ff */
[----:B------:R-:W-:Y:S01]  /*3890*/  IMAD.U32 R13, RZ, RZ, UR4 ;  /* 0x00000004ff0d7e24 */ /* 0x000fe2000f8e00ff */
[----:B------:R-:W2:Y:S04]  /*38a0*/  SYNCS.PHASECHK.TRANS64.TRYWAIT P0, [UR5+0x1e0], R7 ;  /* 0x0001e007ff0075a7 */ /* 0x000ea80008001105 */
[----:B------:R-:W-:Y:S01]  /*38b0*/  PRMT R13, R10, 0x654, R13 ;  /* 0x000006540a0d7816 */ /* 0x000fe2000000000d */
[----:B-12---:R-:W-:Y:S06]  /*38c0*/  @!P0 BRA `(.L_x_72) ;  /* 0x0000005800a48947 */ /* 0x006fec0003800000 */
.L_x_202:
[----:B------:R-:W-:Y:S01]  /*38d0*/  ULEA UR4, UR6, UR37, 0x4 ;  /* 0x0000002506047291 */ /* 0x000fe2000f8e20ff */
[----:B------:R-:W-:Y:S01]  /*38e0*/  SEL R2, R13, R2, !P2 ;  /* 0x000000020d027207 */ /* 0x000fe20005000000 */
[----:B------:R-:W-:Y:S01]  /*38f0*/  UIADD3 UR5, UPT, UPT, UR5, 0x1d0, URZ ;  /* 0x000001d005057890 */ /* 0x000fe2000fffe0ff */
[----:B-1----:R-:W-:Y:S01]  /*3900*/  LEA R0, R11, UR37, 0x3 ;  /* 0x000000250b007c11 */ /* 0x002fe2000f8e18ff */
[----:B------:R-:W-:Y:S01]  /*3910*/  UIADD3 UR4, UPT, UPT, UR4, 0x260, URZ ;  /* 0x0000026004047890 */ /* 0x000fe2000fffe0ff */
[----:B------:R1:W-:Y:S01]  /*3920*/  @!P2 SYNCS.ARRIVE.TRANS64.RED RZ, [R2+URZ], R5 ;  /* 0x0000000502ffa9a7 */ /* 0x0003e200080004ff */
[----:B------:R-:W-:Y:S01]  /*3930*/  UIADD3 UR6, UPT, UPT, UR6, 0x1, URZ ;  /* 0x0000000106067890 */ /* 0x000fe2000fffe0ff */
[----:B------:R-:W-:-:S03]  /*3940*/  VIADD R3, R3, 0x1 ;  /* 0x0000000103037836 */ /* 0x000fc60000000000 */
[----:B------:R-:W-:Y:S02]  /*3950*/  UISETP.NE.AND UP0, UPT, UR6, 0x2, UPT ;  /* 0x000000020600788c */ /* 0x000fe4000bf05270 */
[----:B------:R-:W-:Y:S01]  /*3960*/  ISETP.NE.AND P0, PT, R3, 0x2, PT ;  /* 0x000000020300780c */ /* 0x000fe20003f05270 */
[----:B------:R-:W-:Y:S06]  /*3970*/  UGETNEXTWORKID.BROADCAST [UR4], [UR5] ;  /* 0x00000000040073ca */ /* 0x000fec0008000100 */
[----:B------:R-:W-:Y:S02]  /*3980*/  USEL UR4, URZ, 0x1, UP0 ;  /* 0x00000001ff047887 */ /* 0x000fe40008000000 */
[----:B------:R-:W-:-:S04]  /*3990*/  USEL UR6, UR6, URZ, UP0 ;  /* 0x000000ff06067287 */ /* 0x000fc80008000000 */
[----:B------:R-:W-:Y:S02]  /*39a0*/  LOP3.LUT R12, R12, UR4, RZ, 0x3c, !PT ;  /* 0x000000040c0c7c12 */ /* 0x000fe4000f8e3cff */
[----:B-1----:R-:W-:-:S04]  /*39b0*/  SHF.L.U32 R5, R9, 0x1f, RZ ;  /* 0x0000001f09057819 */ /* 0x002fc800000006ff */
[----:B------:R-:W1:Y:S02]  /*39c0*/  SYNCS.PHASECHK.TRANS64.TRYWAIT P1, [R0+URZ+0x1d0], R5 ;  /* 0x0001d005000075a7 */ /* 0x000e6400080211ff */
[----:B-1----:R-:W-:Y:S05]  /*39d0*/  @!P1 BRA `(.L_x_73) ;  /* 0x0000005800789947 */ /* 0x002fea0003800000 */
.L_x_203:
[----:B------:R-:W-:Y:S01]  /*39e0*/  LEA R4, R11, UR37, 0x4 ;  /* 0x000000250b047c11 */ /* 0x000fe2000f8e20ff */
[----:B-1----:R-:W-:Y:S01]  /*39f0*/  VIADD R0, R0, 0x1e0 ;  /* 0x000001e000007836 */ /* 0x002fe20000000000 */
[----:B------:R-:W-:Y:S01]  /*3a00*/  SEL R3, R3, RZ, P0 ;  /* 0x000000ff03037207 */ /* 0x000fe20000000000 */
[----:B------:R-:W-:-:S03]  /*3a10*/  VIADD R11, R11, 0x1 ;  /* 0x000000010b0b7836 */ /* 0x000fc60000000000 */
[----:B------:R-:W1:Y:S01]  /*3a20*/  LDS.128 R4, [R4+0x260] ;  /* 0x0002600004047984 */ /* 0x000e620000000c00 */
[----:B------:R-:W-:Y:S02]  /*3a30*/  PRMT R0, RZ, 0x654, R0 ;  /* 0x00000654ff007816 */ /* 0x000fe40000000000 */
[C---:B------:R-:W-:Y:S01]  /*3a40*/  ISETP.NE.AND P1, PT, R11.reuse, 0x2, PT ;  /* 0x000000020b00780c */ /* 0x040fe20003f25270 */
[----:B------:R-:W-:Y:S01]  /*3a50*/  @!PT LDS RZ, [RZ] ;  /* 0x00000000fffff984 */ /* 0x000fe20000000800 */
[----:B------:R-:W-:Y:S01]  /*3a60*/  @!PT LDS RZ, [RZ] ;  /* 0x00000000fffff984 */ /* 0x000fe20000000800 */
[----:B------:R-:W-:Y:S01]  /*3a70*/  @!PT LDS RZ, [RZ] ;  /* 0x00000000fffff984 */ /* 0x000fe20000000800 */
[----:B------:R-:W-:Y:S01]  /*3a80*/  @!PT LDS RZ, [RZ] ;  /* 0x00000000fffff984 */ /* 0x000fe20000000800 */
[----:B------:R2:W-:Y:S06]  /*3a90*/  MEMBAR.ALL.CTA ;  /* 0x0000000000007992 */ /* 0x0005ec0000008000 */
[----:B--2---:R-:W2:Y:S01]  /*3aa0*/  FENCE.VIEW.ASYNC.S ;  /* 0x00000000000073c6 */ /* 0x004ea20000000000 */
[----:B------:R-:W-:Y:S01]  /*3ab0*/  SEL R11, R11, RZ, P1 ;  /* 0x000000ff0b0b7207 */ /* 0x000fe20000800000 */
[----:B--2---:R2:W-:Y:S01]  /*3ac0*/  SYNCS.ARRIVE.TRANS64.RED.A1T0 RZ, [R0+URZ], RZ ;  /* 0x000000ff00ff79a7 */ /* 0x0045e200081004ff */
[----:B-1----:R-:W-:-:S02]  /*3ad0*/  LOP3.LUT P3, RZ, R6, 0x1, RZ, 0xc0, !PT ;  /* 0x0000000106ff7812 */ /* 0x002fc4000786c0ff */
[----:B------:R-:W-:-:S04]  /*3ae0*/  SEL R5, RZ, 0x1, P0 ;  /* 0x00000001ff057807 */ /* 0x000fc80000000000 */
[----:B------:R-:W-:Y:S02]  /*3af0*/  LOP3.LUT R8, R8, R5, RZ, 0x3c, !PT ;  /* 0x0000000508087212 */ /* 0x000fe400078e3cff */
[----:B--2---:R-:W-:-:S04]  /*3b00*/  SEL R0, RZ, 0x1, P1 ;  /* 0x00000001ff007807 */ /* 0x004fc80000800000 */
[----:B------:R-:W-:Y:S01]  /*3b10*/  LOP3.LUT R9, R9, R0, RZ, 0x3c, !PT ;  /* 0x0000000009097212 */ /* 0x000fe200078e3cff */
[----:B------:R-:W-:Y:S06]  /*3b20*/  @P3 BRA `(.L_x_74) ;  /* 0xfffffffc002c3947 */ /* 0x000fec000383ffff */
[----:B------:R-:W-:Y:S01]  /*3b30*/  ULEA UR5, UR6, UR37, 0x3 ;  /* 0x0000002506057291 */ /* 0x000fe2000f8e18ff */
[----:B------:R-:W-:-:S08]  /*3b40*/  SHF.L.U32 R3, R12, 0x1f, RZ ;  /* 0x0000001f0c037819 */ /* 0x000fd000000006ff */
[----:B------:R-:W1:Y:S02]  /*3b50*/  SYNCS.PHASECHK.TRANS64 P0, [UR5+0x1e0], R3 ;  /* 0x0001e003ff0075a7 */ /* 0x000e640008001005 */
[----:B-1----:R-:W-:Y:S05]  /*3b60*/  @P0 BRA `(.L_x_75) ;  /* 0x0000000000080947 */ /* 0x002fea0003800000 */
[----:B------:R-:W1:Y:S02]  /*3b70*/  SYNCS.PHASECHK.TRANS64.TRYWAIT P0, [UR5+0x1e0], R3 ;  /* 0x0001e003ff0075a7 */ /* 0x000e640008001105 */
[----:B-1----:R-:W-:Y:S05]  /*3b80*/  @!P0 BRA `(.L_x_76) ;  /* 0x0000005800208947 */ /* 0x002fea0003800000 */
.L_x_75:
[----:B------:R-:W-:-:S04]  /*3b90*/  UIADD3 UR4, UPT, UPT, UR6, 0x1, URZ ;  /* 0x0000000106047890 */ /* 0x000fc8000fffe0ff */
[----:B------:R-:W-:-:S04]  /*3ba0*/  UISETP.NE.AND UP0, UPT, UR4, 0x2, UPT ;  /* 0x000000020400788c */ /* 0x000fc8000bf05270 */
[----:B------:R-:W-:Y:S02]  /*3bb0*/  USEL UR7, URZ, 0x1, UP0 ;  /* 0x00000001ff077887 */ /* 0x000fe40008000000 */
[----:B------:R-:W-:-:S04]  /*3bc0*/  USEL UR4, UR4, URZ, UP0 ;  /* 0x000000ff04047287 */ /* 0x000fc80008000000 */
[----:B------:R-:W-:Y:S01]  /*3bd0*/  ULEA UR4, UR4, UR37, 0x3 ;  /* 0x0000002504047291 */ /* 0x000fe2000f8e18ff */
[----:B-1----:R-:W-:-:S04]  /*3be0*/  LOP3.LUT R3, R12, UR7, RZ, 0x3c, !PT ;  /* 0x000000070c037c12 */ /* 0x002fc8000f8e3cff */
[----:B------:R-:W-:-:S04]  /*3bf0*/  SHF.L.U32 R0, R3, 0x1f, RZ ;  /* 0x0000001f03007819 */ /* 0x000fc800000006ff */
[----:B------:R-:W1:Y:S02]  /*3c00*/  SYNCS.PHASECHK.TRANS64 P0, [UR4+0x1e0], R0 ;  /* 0x0001e000ff0075a7 */ /* 0x000e640008001004 */
[----:B-1----:R-:W-:Y:S05]  /*3c10*/  @P0 EXIT ;  /* 0x000000000000094d */ /* 0x002fea0003800000 */
[----:B------:R-:W-:Y:S02]  /*3c20*/  SHF.L.U32 R3, R3, 0x1f, RZ ;  /* 0x0000001f03037819 */ /* 0x000fe400000006ff */
[----:B------:R-:W-:-:S07]  /*3c30*/  MOV R0, UR4 ;  /* 0x0000000400007c02 */ /* 0x000fce0008000f00 */
.L_x_77:
[----:B-1----:R1:W2:Y:S02]  /*3c40*/  SYNCS.PHASECHK.TRANS64.TRYWAIT P0, [R0+URZ+0x1e0], R3 ;  /* 0x0001e003000075a7 */ /* 0x0022a400080011ff */
[----:B--2---:R-:W-:Y:S05]  /*3c50*/  @!P0 NANOSLEEP.SYNCS 0x989680 ;  /* 0x009896800000895d */ /* 0x004fea0003900000 */
[----:B------:R-:W2:Y:S02]  /*3c60*/  @!P0 SYNCS.PHASECHK.TRANS64 P0, [R0+URZ+0x1e0], R3 ;  /* 0x0001e003000085a7 */ /* 0x000ea400080010ff */
[----:B--2---:R-:W-:Y:S05]  /*3c70*/  @P0 EXIT ;  /* 0x000000000000094d */ /* 0x004fea0003800000 */
[----:B------:R-:W-:Y:S05]  /*3c80*/  BRA `(.L_x_77) ;  /* 0xfffffffc00ec7947 */ /* 0x000fea000383ffff */
.L_x_70:
[----:B------:R-:W-:Y:S05]  /*3c90*/  BRA.U UP4, `(.L_x_78) ;  /* 0x0000001104a07547 */ /* 0x000fea000b800000 */
[----:B------:R-:W-:Y:S01]  /*3ca0*/  UMOV UR6, 0x40 ;  /* 0x0000004000067882 */ /* 0x000fe20000000000 */
[----:B------:R-:W-:Y:S01]  /*3cb0*/  NOP ;  /* 0x0000000000007918 */ /* 0x000fe20000000000 */
[----:B------:R-:W-:Y:S01]  /*3cc0*/  ULEA UR6, UR37, UR6, 0x18 ;  /* 0x0000000625067291 */ /* 0x000fe2000f8ec0ff */
[----:B------:R-:W-:Y:S02]  /*3cd0*/  UMOV UR7, 0x400 ;  /* 0x0000040000077882 */ /* 0x000fe40000000000 */
[----:B------:R-:W-:-:S06]  /*3ce0*/  ULEA UR37, UR37, UR7, 0x18 ;  /* 0x0000000725257291 */ /* 0x000fcc000f8ec0ff */
[----:B------:R-:W1:Y:S02]  /*3cf0*/  LDS.U8 R2, [UR6+0x1c] ;  /* 0x00001c06ff027984 */ /* 0x000e640008000000 */
[----:B-1----:R-:W-:-:S13]  /*3d00*/  ISETP.NE.AND P0, PT, R2, RZ, PT ;  /* 0x000000ff0200720c */ /* 0x002fda0003f05270 */
[----:B------:R-:W-:Y:S05]  /*3d10*/  @P0 BRA `(.L_x_79) ;  /* 0x0000000400080947 */ /* 0x000fea0003800000 */
[----:B------:R-:W-:Y:S02]  /*3d20*/  UISETP.NE.U32.AND UP0, UPT, UR5, 0x1, UPT ;  /* 0x000000010500788c */ /* 0x000fe4000bf05070 */
[----:B------:R-:W-:-:S07]  /*3d30*/  UIADD3 UR8, UPT, UPT, UR6, 0x8, URZ ;  /* 0x0000000806087890 */ /* 0x000fce000fffe0ff */
[----:B------:R-:W-:Y:S05]  /*3d40*/  BRA.U !UP0, `(.L_x_80) ;  /* 0x00000001089c7547 */ /* 0x000fea000b800000 */
[----:B------:R-:W-:Y:S01]  /*3d50*/  ELECT P0, URZ, PT ;  /* 0x0000000000ff782f */ /* 0x000fe20003800000 */
[----:B------:R-:W-:-:S12]  /*3d60*/  BSSY B0, `(.L_x_80) ;  /* 0x0000025000007945 */ /* 0x000fd80003800000 */
[----:B------:R-:W-:Y:S05]  /*3d70*/  @!P0 BRA `(.L_x_81) ;  /* 0x00000000008c8947 */ /* 0x000fea0003800000 */
[----:B------:R-:W-:-:S05]  /*3d80*/  UMOV UR7, 0x10 ;  /* 0x0000001000077882 */ /* 0x000fca0000000000 */
[----:B------:R-:W-:Y:S04]  /*3d90*/  DEPBAR.LE SB1, 0x36 ;  /* 0x00009d800000791a */ /* 0x000fe80000000000 */
[----:B------:R-:W1:Y:S02]  /*3da0*/  UTCATOMSWS.2CTA.FIND_AND_SET.ALIGN UP1, UR7, UR7 ;  /* 0x00000007000775e3 */ /* 0x000e640008220800 */
[----:B-1----:R-:W-:Y:S01]  /*3db0*/  MOV R11, UR7 ;  /* 0x00000007000b7c02 */ /* 0x002fe20008000f00 */
[----:B------:R-:W-:Y:S06]  /*3dc0*/  BRA.U UP1, `(.L_x_82) ;  /* 0x0000000101187547 */ /* 0x000fec000b800000 */
.L_x_83:
[----:B------:R-:W-:Y:S05]  /*3dd0*/  NANOSLEEP 0x64 ;  /* 0x000000640000795d */ /* 0x000fea0003800000 */
[----:B------:R-:W-:-:S05]  /*3de0*/  UMOV UR7, 0x10 ;  /* 0x0000001000077882 */ /* 0x000fca0000000000 */
[----:B------:R-:W-:Y:S04]  /*3df0*/  DEPBAR.LE SB1, 0x36 ;  /* 0x00009d800000791a */ /* 0x000fe80000000000 */
[----:B------:R-:W1:Y:S02]  /*3e00*/  UTCATOMSWS.2CTA.FIND_AND_SET.ALIGN UP1, UR7, UR7 ;  /* 0x00000007000775e3 */ /* 0x000e640008220800 */
[----:B-1----:R-:W-:Y:S01]  /*3e10*/  MOV R11, UR7 ;  /* 0x00000007000b7c02 */ /* 0x002fe20008000f00 */
[----:B------:R-:W-:Y:S05]  /*3e20*/  BRA.U !UP1, `(.L_x_83) ;  /* 0xfffffffd09e87547 */ /* 0x000fea000b83ffff */
.L_x_82:
[----:B------:R-:W1:Y:S01]  /*3e30*/  LDS R5, [UR6+0x10] ;  /* 0x00001006ff057984 */ /* 0x000e620008000800 */
[----:B------:R-:W-:Y:S01]  /*3e40*/  IMAD.U32 R3, RZ, RZ, UR37 ;  /* 0x00000025ff037e24 */ /* 0x000fe2000f8e00ff */
[----:B------:R-:W-:-:S03]  /*3e50*/  MOV R2, UR4 ;  /* 0x0000000400027c02 */ /* 0x000fc60008000f00 */
[----:B------:R-:W-:Y:S01]  /*3e60*/  VIADD R3, R3, 0x280 ;  /* 0x0000028003037836 */ /* 0x000fe20000000000 */
[----:B-1----:R-:W-:-:S04]  /*3e70*/  SHF.L.U32 R5, R5, 0x1f, RZ ;  /* 0x0000001f05057819 */ /* 0x002fc800000006ff */
[----:B------:R-:W1:Y:S02]  /*3e80*/  SYNCS.PHASECHK.TRANS64.TRYWAIT P0, [UR6+0x8], R5 ;  /* 0x00000805ff0075a7 */ /* 0x000e640008001106 */
[----:B-1----:R-:W-:Y:S05]  /*3e90*/  @P0 BRA `(.L_x_84) ;  /* 0x0000000000080947 */ /* 0x002fea0003800000 */
[----:B------:R-:W1:Y:S02]  /*3ea0*/  SYNCS.PHASECHK.TRANS64.TRYWAIT P0, [UR6+0x8], R5 ;  /* 0x00000805ff0075a7 */ /* 0x000e640008001106 */
[----:B-1----:R-:W-:Y:S05]  /*3eb0*/  @!P0 BRA `(.L_x_85) ;  /* 0x00000054006c8947 */ /* 0x002fea0003800000 */
.L_x_84:
[----:B-1----:R-:W-:Y:S01]  /*3ec0*/  HFMA2 R4, -RZ, RZ, 0, 5.9604644775390625e-08 ;  /* 0x00000001ff047431 */ /* 0x002fe200000001ff */
[----:B------:R-:W-:Y:S01]  /*3ed0*/  UPRMT UR7, UR4, 0x654, UR8 ;  /* 0x0000065404077896 */ /* 0x000fe20008000008 */
[----:B------:R-:W-:Y:S01]  /*3ee0*/  IMAD.MOV.U32 R6, RZ, RZ, 0xffff ;  /* 0x0000ffffff067424 */ /* 0x000fe200078e00ff */
[----:B------:R-:W-:Y:S01]  /*3ef0*/  PRMT R2, R2, 0x654, R3 ;  /* 0x0000065402027816 */ /* 0x000fe20000000003 */
[----:B------:R-:W-:Y:S02]  /*3f00*/  IMAD.MOV.U32 R5, RZ, RZ, 0x4 ;  /* 0x00000004ff057424 */ /* 0x000fe400078e00ff */
[----:B------:R-:W-:Y:S01]  /*3f10*/  IMAD.SHL.U32 R9, R11, 0x20, RZ ;  /* 0x000000200b097824 */ /* 0x000fe200078e00ff */
[----:B------:R-:W-:Y:S02]  /*3f20*/  MOV R3, UR7 ;  /* 0x0000000700037c02 */ /* 0x000fe40008000f00 */
[-C--:B------:R-:W-:Y:S01]  /*3f30*/  SHF.L.U32 R7, R6, R11.reuse, RZ ;  /* 0x0000000b06077219 */ /* 0x080fe200000006ff */
[----:B------:R1:W-:Y:S01]  /*3f40*/  SYNCS.ARRIVE.TRANS64.RED RZ, [UR7], R5 ;  /* 0x00000005ffff79a7 */ /* 0x0003e20008000407 */
[----:B------:R-:W-:Y:S01]  /*3f50*/  SHF.L.U32 R6, R4, R11, RZ ;  /* 0x0000000b04067219 */ /* 0x000fe200000006ff */
[----:B------:R1:W-:Y:S04]  /*3f60*/  STS [UR37+0x280], R9 ;  /* 0x00028009ff007988 */ /* 0x0003e80008000825 */
[----:B------:R1:W-:Y:S04]  /*3f70*/  STAS [R2.64], R11 ;  /* 0x0000000b02007dbd */ /* 0x0003e8000c0008ff */
[----:B------:R1:W-:Y:S04]  /*3f80*/  ATOMS.OR RZ, [UR6+0x14], R7 ;  /* 0x00001407ffff798c */ /* 0x0003e8000b000006 */
[----:B------:R1:W-:Y:S04]  /*3f90*/  ATOMS.OR RZ, [UR6+0x18], R6 ;  /* 0x00001806ffff798c */ /* 0x0003e8000b000006 */
[----:B------:R1:W-:Y:S02]  /*3fa0*/  ATOMS.XOR RZ, [UR6+0x10], R4 ;  /* 0x00001004ffff798c */ /* 0x0003e4000b800006 */
.L_x_81:
[----:B------:R-:W-:Y:S05]  /*3fb0*/  BSYNC B0 ;  /* 0x0000000000007941 */ /* 0x000fea0003800000 */
.L_x_80:
[----:B------:R-:W-:Y:S05]  /*3fc0*/  BRA.U UP0, `(.L_x_86) ;  /* 0x00000001006c7547 */ /* 0x000fea000b800000 */
[----:B------:R-:W-:-:S03]  /*3fd0*/  UMOV UR7, 0xffffffff ;  /* 0xffffffff00077882 */ /* 0x000fc60000000000 */
[----:B------:R-:W-:Y:S05]  /*3fe0*/  BRA.DIV UR7, `(.L_x_87) ;  /* 0x0000005607387947 */ /* 0x000fea000b800000 */
[----:B------:R-:W-:-:S13]  /*3ff0*/  ELECT P6, URZ, PT ;  /* 0x0000000000ff782f */ /* 0x000fda00038c0000 */
.L_x_207:
[----:B------:R-:W-:Y:S05]  /*4000*/  @!P6 BRA `(.L_x_86) ;  /* 0x00000000005ce947 */ /* 0x000fea0003800000 */
[----:B-1----:R-:W1:Y:S02]  /*4010*/  LDS R3, [UR6+0x10] ;  /* 0x00001006ff037984 */ /* 0x002e640008000800 */
[----:B-1----:R-:W-:-:S04]  /*4020*/  SHF.L.U32 R3, R3, 0x1f, RZ ;  /* 0x0000001f03037819 */ /* 0x002fc800000006ff */
[----:B------:R-:W1:Y:S02]  /*4030*/  SYNCS.PHASECHK.TRANS64.TRYWAIT P0, [UR6+0x8], R3 ;  /* 0x00000803ff0075a7 */ /* 0x000e640008001106 */
[----:B-1----:R-:W-:Y:S05]  /*4040*/  @P0 BRA `(.L_x_88) ;  /* 0x0000000000080947 */ /* 0x002fea0003800000 */
[----:B------:R-:W1:Y:S02]  /*4050*/  SYNCS.PHASECHK.TRANS64.TRYWAIT P0, [UR6+0x8], R3 ;  /* 0x00000803ff0075a7 */ /* 0x000e640008001106 */
[----:B-1----:R-:W-:Y:S05]  /*4060*/  @!P0 BRA `(.L_x_89) ;  /* 0x0000005400388947 */ /* 0x002fea0003800000 */
.L_x_88:
[----:B------:R-:W2:Y:S01]  /*4070*/  LDS R5, [UR37+0x280] ;  /* 0x00028025ff057984 */ /* 0x000ea20008000800 */
[----:B-1----:R-:W-:Y:S02]  /*4080*/  HFMA2 R2, -RZ, RZ, 0, 5.9604644775390625e-08 ;  /* 0x00000001ff027431 */ /* 0x002fe400000001ff */
[----:B------:R-:W-:Y:S01]  /*4090*/  IMAD.MOV.U32 R3, RZ, RZ, 0xffff ;  /* 0x0000ffffff037424 */ /* 0x000fe200078e00ff */
[----:B------:R-:W-:Y:S01]  /*40a0*/  UPRMT UR7, UR4, 0x654, UR8 ;  /* 0x0000065404077896 */ /* 0x000fe20008000008 */
[----:B--2---:R-:W-:-:S03]  /*40b0*/  IMAD.SHL.U32 R4, R5, 0x20, RZ ;  /* 0x0000002005047824 */ /* 0x004fc600078e00ff */
[-C--:B------:R-:W-:Y:S02]  /*40c0*/  SHF.L.U32 R3, R3, R5.reuse, RZ ;  /* 0x0000000503037219 */ /* 0x080fe400000006ff */
[----:B------:R-:W-:Y:S01]  /*40d0*/  SHF.L.U32 R5, R2, R5, RZ ;  /* 0x0000000502057219 */ /* 0x000fe200000006ff */
[----:B------:R2:W-:Y:S04]  /*40e0*/  STS [UR37+0x280], R4 ;  /* 0x00028004ff007988 */ /* 0x0005e80008000825 */
[----:B------:R2:W-:Y:S04]  /*40f0*/  ATOMS.OR RZ, [UR6+0x14], R3 ;  /* 0x00001403ffff798c */ /* 0x0005e8000b000006 */
[----:B------:R2:W-:Y:S01]  /*4100*/  ATOMS.OR RZ, [UR6+0x18], R5 ;  /* 0x00001805ffff798c */ /* 0x0005e2000b000006 */
[----:B------:R-:W-:Y:S03]  /*4110*/  SYNCS.ARRIVE.TRANS64.RED.A1T0 RZ, [UR7], RZ ;  /* 0x000000ffffff79a7 */ /* 0x000fe60008100407 */
[----:B------:R2:W-:Y:S01]  /*4120*/  ATOMS.XOR RZ, [UR6+0x10], R2 ;  /* 0x00001002ffff798c */ /* 0x0005e2000b800006 */
[----:B------:R-:W-:Y:S05]  /*4130*/  BRA `(.L_x_86) ;  /* 0x0000000000107947 */ /* 0x000fea0003800000 */
.L_x_79:
[----:B------:R-:W-:-:S05]  /*4140*/  MOV R2, 0xffffffff ;  /* 0xffffffff00027802 */ /* 0x000fca0000000f00 */
[----:B------:R1:W-:Y:S02]  /*4150*/  STS [UR37+0x280], R2 ;  /* 0x00028002ff007988 */ /* 0x0003e40008000825 */
[----:B-1----:R-:W-:Y:S02]  /*4160*/  MOV R2, 0x4180 ;  /* 0x0000418000027802 */ /* 0x002fe40000000f00 */
[----:B-----5:R-:W-:Y:S05]  /*4170*/  CALL.REL.NOINC `($__internal_1_$__cuda_sm10x_tcgen05_guardrail_trap_phase_invalid_during_alloc) ;  /* 0x0000005800807944 */ /* 0x020fea0003c00000 */
.L_x_86:
[----:B------:R-:W-:Y:S05]  /*4180*/  WARPSYNC.ALL ;  /* 0x0000000000007948 */ /* 0x000fea0003800000 */
[----:B------:R-:W3:Y:S01]  /*4190*/  S2UR UR8, SR_CgaCtaId ;  /* 0x00000000000879c3 */ /* 0x000ee20000008800 */
[----:B------:R-:W-:Y:S01]  /*41a0*/  UMOV UR6, 0x400 ;  /* 0x0000040000067882 */ /* 0x000fe20000000000 */
[----:B------:R-:W-:-:S06]  /*41b0*/  NOP ;  /* 0x0000000000007918 */ /* 0x000fcc0000000000 */
[----:B------:R-:W-:Y:S06]  /*41c0*/  BAR.ARV 0x6, 0xa0 ;  /* 0x0182800000007b1d */ /* 0x000fec0000002000 */
[----:B------:R-:W-:Y:S01]  /*41d0*/  LOP3.LUT R0, R0, 0xffff, RZ, 0xc0, !PT ;  /* 0x0000ffff00007812 */ /* 0x000fe200078ec0ff */
[----:B-1----:R-:W-:Y:S01]  /*41e0*/  IMAD.MOV.U32 R9, RZ, RZ, 0x1 ;  /* 0x00000001ff097424 */ /* 0x002fe200078e00ff */
[----:B------:R-:W-:Y:S01]  /*41f0*/  LOP3.LUT R8, R8, 0xffff, RZ, 0xc0, !PT ;  /* 0x0000ffff08087812 */ /* 0x000fe200078ec0ff */
[----:B------:R-:W-:Y:S01]  /*4200*/  UMOV UR22, URZ ;  /* 0x000000ff00167c82 */ /* 0x000fe20008000000 */
[----:B------:R-:W-:Y:S01]  /*4210*/  R2UR UR12, R0 ;  /* 0x00000000000c72ca */ /* 0x000fe200000e0000 */
[----:B------:R-:W-:Y:S01]  /*4220*/  UMOV UR21, URZ ;  /* 0x000000ff00157c82 */ /* 0x000fe20008000000 */
[----:B------:R-:W-:Y:S01]  /*4230*/  R2UR UR13, R8 ;  /* 0x00000000080d72ca */ /* 0x000fe200000e0000 */
[----:B------:R-:W-:Y:S01]  /*4240*/  IMAD.MOV.U32 R8, RZ, RZ, RZ ;  /* 0x000000ffff087224 */ /* 0x000fe200078e00ff */
[----:B------:R-:W-:Y:S01]  /*4250*/  UMOV UR20, URZ ;  /* 0x000000ff00147c82 */ /* 0x000fe20008000000 */
[----:B------:R-:W-:-:S02]  /*4260*/  UISETP.NE.AND UP2, UPT, UR5, URZ, UPT ;  /* 0x000000ff0500728c */ /* 0x000fc4000bf45270 */
[----:B---3--:R-:W-:Y:S01]  /*4270*/  ULEA UR8, UR8, UR6, 0x18 ;  /* 0x0000000608087291 */ /* 0x008fe2000f8ec0ff */
[----:B------:R-:W1:Y:S03]  /*4280*/  LDCU UR6, c[0x0][0x38c] ;  /* 0x00007180ff0677ac */ /* 0x000e660008000800 */
[----:B------:R-:W-:Y:S02]  /*4290*/  UIADD3 UR14, UPT, UPT, UR8, 0x4400, URZ ;  /* 0x00004400080e7890 */ /* 0x000fe4000fffe0ff */
[----:B------:R-:W-:-:S03]  /*42a0*/  UIADD3 UR15, UPT, UPT, UR8, 0x1e400, URZ ;  /* 0x0001e400080f7890 */ /* 0x000fc6000fffe0ff */
[----:B--2---:R-:W2:Y:S01]  /*42b0*/  LDS R2, [UR8+0x280] ;  /* 0x00028008ff027984 */ /* 0x004ea20008000800 */
[----:B------:R-:W-:Y:S02]  /*42c0*/  USHF.R.U32.HI UR14, URZ, 0x4, UR14 ;  /* 0x00000004ff0e7899 */ /* 0x000fe4000801160e */
[----:B------:R-:W-:Y:S02]  /*42d0*/  USHF.R.U32.HI UR15, URZ, 0x4, UR15 ;  /* 0x00000004ff0f7899 */ /* 0x000fe4000801160f */
[----:B------:R-:W-:Y:S02]  /*42e0*/  ULOP3.LUT UR14, UR14, 0x3fff, URZ, 0xc0, !UPT ;  /* 0x00003fff0e0e7892 */ /* 0x000fe4000f8ec0ff */
[----:B------:R-:W-:Y:S02]  /*42f0*/  ULOP3.LUT UR15, UR15, 0x3fff, URZ, 0xc0, !UPT ;  /* 0x00003fff0f0f7892 */ /* 0x000fe4000f8ec0ff */
[----:B------:R-:W-:Y:S02]  /*4300*/  ULOP3.LUT UR14, UR14, 0x10000, URZ, 0xfc, !UPT ;  /* 0x000100000e0e7892 */ /* 0x000fe4000f8efcff */
[----:B-1----:R-:W-:-:S02]  /*4310*/  UIADD3 UR6, UPT, UPT, UR6, 0x3f, URZ ;  /* 0x0000003f06067890 */ /* 0x002fc4000fffe0ff */
[----:B------:R-:W-:Y:S02]  /*4320*/  ULOP3.LUT UR15, UR15, 0x10000, URZ, 0xfc, !UPT ;  /* 0x000100000f0f7892 */ /* 0x000fe4000f8efcff */
[----:B------:R-:W-:Y:S01]  /*4330*/  USHF.R.S32.HI UR7, URZ, 0x1f, UR6 ;  /* 0x0000001fff077899 */ /* 0x000fe20008011406 */
[----:B------:R-:W-:Y:S01]  /*4340*/  UMOV UR28, 0x0 ;  /* 0x00000000001c7882 */ /* 0x000fe20000000000 */
[----:B------:R-:W-:Y:S02]  /*4350*/  UMOV UR29, 0x8200010 ;  /* 0x08200010001d7882 */ /* 0x000fe40000000000 */
[----:B------:R-:W-:Y:S01]  /*4360*/  ULEA.HI UR7, UR7, UR6, URZ, 0x6 ;  /* 0x0000000607077291 */ /* 0x000fe2000f8f30ff */
[----:B------:R-:W-:Y:S01]  /*4370*/  UMOV UR26, 0x0 ;  /* 0x00000000001a7882 */ /* 0x000fe20000000000 */
[----:B------:R-:W-:Y:S02]  /*4380*/  UMOV UR27, 0x8200010 ;  /* 0x08200010001b7882 */ /* 0x000fe40000000000 */
[----:B------:R-:W-:-:S04]  /*4390*/  USHF.R.S32.HI UR7, URZ, 0x6, UR7 ;  /* 0x00000006ff077899 */ /* 0x000fc80008011407 */
[----:B------:R-:W-:-:S04]  /*43a0*/  UISETP.LT.AND UP0, UPT, UR7, 0x1, UPT ;  /* 0x000000010700788c */ /* 0x000fc8000bf01270 */
[----:B------:R-:W-:Y:S01]  /*43b0*/  USEL UR23, UR7, 0x1, !UP0 ;  /* 0x0000000107177887 */ /* 0x000fe2000c000000 */
[----:B--2---:R-:W-:Y:S02]  /*43c0*/  R2UR UR24, R2 ;  /* 0x00000000021872ca */ /* 0x004fe400000e0000 */
[----:B------:R-:W-:-:S13]  /*43d0*/  CS2R R2, SRZ ;  /* 0x0000000000027805 */ /* 0x000fda000001ff00 */
.L_x_97:
[C---:B------:R-:W-:Y:S02]  /*43e0*/  LEA R0, R8.reuse, UR8, 0x3 ;  /* 0x0000000808007c11 */ /* 0x040fe4000f8e18ff */
[----:B------:R-:W-:Y:S02]  /*43f0*/  SHF.L.U32 R5, R3, 0x1f, RZ ;  /* 0x0000001f03057819 */ /* 0x000fe400000006ff */
[----:B------:R-:W-:Y:S02]  /*4400*/  LEA R4, R8, UR8, 0x4 ;  /* 0x0000000808047c11 */ /* 0x000fe4000f8e20ff */
[----:B------:R-:W1:Y:S02]  /*4410*/  SYNCS.PHASECHK.TRANS64.TRYWAIT P0, [R0+URZ+0x1d0], R5 ;  /* 0x0001d005000075a7 */ /* 0x000e6400080011ff */
[----:B-1-34-:R-:W-:Y:S05]  /*4420*/  @!P0 BRA `(.L_x_90) ;  /* 0x0000005000608947 */ /* 0x01afea0003800000 */
.L_x_208:
[----:B-1----:R-:W1:Y:S01]  /*4430*/  LDS.128 R4, [R4+0x260] ;  /* 0x0002600004047984 */ /* 0x002e620000000c00 */
[----:B------:R-:W-:Y:S02]  /*4440*/  VIADD R0, R0, 0x1e0 ;  /* 0x000001e000007836 */ /* 0x000fe40000000000 */
[----:B------:R-:W-:Y:S01]  /*4450*/  VIADD R8, R8, 0x1 ;  /* 0x0000000108087836 */ /* 0x000fe20000000000 */
[----:B------:R-:W-:Y:S01]  /*4460*/  @!PT LDS RZ, [RZ] ;  /* 0x00000000fffff984 */ /* 0x000fe20000000800 */
[----:B------:R-:W-:Y:S01]  /*4470*/  @!PT LDS RZ, [RZ] ;  /* 0x00000000fffff984 */ /* 0x000fe20000000800 */
[----:B------:R-:W-:Y:S01]  /*4480*/  @!PT LDS RZ, [RZ] ;  /* 0x00000000fffff984 */ /* 0x000fe20000000800 */
[----:B------:R-:W-:Y:S01]  /*4490*/  @!PT LDS RZ, [RZ] ;  /* 0x00000000fffff984 */ /* 0x000fe20000000800 */
[----:B------:R2:W-:Y:S06]  /*44a0*/  MEMBAR.ALL.CTA ;  /* 0x0000000000007992 */ /* 0x0005ec0000008000 */
[----:B--2---:R-:W2:Y:S01]  /*44b0*/  FENCE.VIEW.ASYNC.S ;  /* 0x00000000000073c6 */ /* 0x004ea20000000000 */
[----:B------:R-:W-:-:S04]  /*44c0*/  PRMT R0, RZ, 0x654, R0 ;  /* 0x00000654ff007816 */ /* 0x000fc80000000000 */
[----:B--2---:R2:W-:Y:S01]  /*44d0*/  SYNCS.ARRIVE.TRANS64.RED.A1T0 RZ, [R0+URZ], RZ ;  /* 0x000000ff00ff79a7 */ /* 0x0045e200081004ff */
[----:B-1----:R-:W-:Y:S01]  /*44e0*/  LOP3.LUT P1, RZ, R6, 0x1, RZ, 0xc0, !PT ;  /* 0x0000000106ff7812 */ /* 0x002fe2000782c0ff */
[----:B--2---:R-:W-:-:S12]  /*44f0*/  BRA.U UP2, `(.L_x_91) ;  /* 0x0000000102e07547 */ /* 0x004fd8000b800000 */
[----:B------:R-:W1:Y:S01]  /*4500*/  LDCU UR6, c[0x0][0x38c] ;  /* 0x00007180ff0677ac */ /* 0x000e620008000800 */
[----:B------:R-:W-:Y:S02]  /*4510*/  PLOP3.LUT P2, PT, PT, PT, PT, 0x80, 0x8 ;  /* 0x000000000008781c */ /* 0x000fe40003f4f070 */
[----:B------:R-:W-:Y:S01]  /*4520*/  SHF.L.U32 R5, R9, 0x1f, RZ ;  /* 0x0000001f09057819 */ /* 0x000fe200000006ff */
[----:B------:R-:W-:Y:S02]  /*4530*/  ULEA UR10, UR22, UR8, 0x3 ;  /* 0x00000008160a7291 */ /* 0x000fe4000f8e18ff */
[----:B------:R-:W-:Y:S02]  /*4540*/  ULEA UR11, UR22, UR24, 0x6 ;  /* 0x00000018160b7291 */ /* 0x000fe4000f8e30ff */
[----:B-1----:R-:W-:-:S06]  /*4550*/  UISETP.GE.AND UP0, UPT, UR6, 0x1, UPT ;  /* 0x000000010600788c */ /* 0x002fcc000bf06270 */
[----:B------:R-:W-:-:S05]  /*4560*/  PLOP3.LUT P0, PT, PT, PT, UP0, 0x80, 0x8 ;  /* 0x000000000008781c */ /* 0x000fca0003f0f008 */
[----:B------:R-:W-:-:S08]  /*4570*/  @UP0 ULEA UR6, UR21, UR8, 0x3 ;  /* 0x0000000815060291 */ /* 0x000fd0000f8e18ff */
[----:B------:R-:W-:-:S04]  /*4580*/  @P0 SHF.L.U32 R0, R2, 0x1f, RZ ;  /* 0x0000001f02000819 */ /* 0x000fc800000006ff */
[----:B------:R1:W2:Y:S01]  /*4590*/  @P0 SYNCS.PHASECHK.TRANS64.TRYWAIT P2, [UR6], R0 ;  /* 0x00000000ff0005a7 */ /* 0x0002a20008041106 */
[----:B------:R-:W3:Y:S02]  /*45a0*/  SYNCS.PHASECHK.TRANS64.TRYWAIT P0, [UR10+0x210], R5 ;  /* 0x00021005ff0075a7 */ /* 0x000ee4000800110a */
[----:B-123--:R-:W-:Y:S05]  /*45b0*/  @!P0 BRA `(.L_x_92) ;  /* 0x0000005000108947 */ /* 0x00efea0003800000 */
.L_x_210:
[----:B------:R-:W-:Y:S01]  /*45c0*/  UMOV UR19, UR20 ;  /* 0x0000001400137c82 */ /* 0x000fe20008000000 */
[----:B------:R-:W-:Y:S05]  /*45d0*/  BRA.U !UP0, `(.L_x_93) ;  /* 0x0000000108987547 */ /* 0x000fea000b800000 */
[----:B------:R-:W-:Y:S02]  /*45e0*/  UIADD3 UR19, UPT, UPT, UR23, UR20, URZ ;  /* 0x0000001417137290 */ /* 0x000fe4000fffe0ff */
[----:B------:R-:W-:Y:S01]  /*45f0*/  UPLOP3.LUT UP3, UPT, UPT, UPT, UPT, 0x40, 0x4 ;  /* 0x000000000004789c */ /* 0x000fe20003f6e870 */
[----:B------:R-:W-:Y:S01]  /*4600*/  UMOV UR18, UR7 ;  /* 0x0000000700127c82 */ /* 0x000fe20008000000 */
[----:B------:R-:W-:-:S09]  /*4610*/  UMOV UR17, UR21 ;  /* 0x0000001500117c82 */ /* 0x000fd20008000000 */
.L_x_96:
[----:B--2---:R-:W-:Y:S01]  /*4620*/  ULEA UR9, UR17, UR8, 0x3 ;  /* 0x0000000811097291 */ /* 0x004fe2000f8e18ff */
[----:B---3--:R-:W-:Y:S11]  /*4630*/  @P2 BRA `(.L_x_94) ;  /* 0x00000000000c2947 */ /* 0x008ff60003800000 */
[----:B-1----:R-:W-:Y:S04]  /*4640*/  SHF.L.U32 R5, R2, 0x1f, RZ ;  /* 0x0000001f02057819 */ /* 0x002fe800000006ff */
[----:B------:R-:W1:Y:S02]  /*4650*/  SYNCS.PHASECHK.TRANS64.TRYWAIT P0, [UR9], R5 ;  /* 0x00000005ff0075a7 */ /* 0x000e640008001109 */
[----:B-1----:R-:W-:Y:S05]  /*4660*/  @!P0 BRA `(.L_x_95) ;  /* 0x0000004c00fc8947 */ /* 0x002fea0003800000 */
.L_x_94:
[----:B------:R-:W-:Y:S01]  /*4670*/  UISETP.NE.AND UP0, UPT, UR18, 0x1, UPT ;  /* 0x000000011200788c */ /* 0x000fe2000bf05270 */
[----:B------:R-:W-:Y:S01]  /*4680*/  PLOP3.LUT P2, PT, PT, PT, PT, 0x80, 0x8 ;  /* 0x000000000008781c */ /* 0x000fe20003f4f070 */
[----:B------:R-:W-:Y:S02]  /*4690*/  UIADD3 UR21, UPT, UPT, UR17, 0x1, URZ ;  /* 0x0000000111157890 */ /* 0x000fe4000fffe0ff */
[----:B------:R-:W-:Y:S02]  /*46a0*/  ULEA UR30, UR17, UR15, 0x8 ;  /* 0x0000000f111e7291 */ /* 0x000fe4000f8e40ff */
[----:B------:R-:W-:Y:S01]  /*46b0*/  UISETP.NE.AND UP1, UPT, UR21, 0x1a, UPT ;  /* 0x0000001a1500788c */ /* 0x000fe2000bf25270 */
[----:B------:R-:W-:Y:S01]  /*46c0*/  PLOP3.LUT P0, PT, PT, PT, UP0, 0x80, 0x8 ;  /* 0x000000000008781c */ /* 0x000fe20003f0f008 */
[----:B------:R-:W-:Y:S02]  /*46d0*/  ULEA UR32, UR17, UR14, 0x8 ;  /* 0x0000000e11207291 */ /* 0x000fe4000f8e40ff */
[----:B------:R-:W-:Y:S02]  /*46e0*/  USEL UR16, URZ, 0x1, UP1 ;  /* 0x00000001ff107887 */ /* 0x000fe40008800000 */
[----:B------:R-:W-:Y:S02]  /*46f0*/  USEL UR21, UR21, URZ, UP1 ;  /* 0x000000ff15157287 */ /* 0x000fe40008800000 */
[----:B------:R-:W-:Y:S02]  /*4700*/  UIADD3 UR36, UPT, UPT, UR30, 0x2, URZ ;  /* 0x000000021e247890 */ /* 0x000fe4000fffe0ff */
[----:B------:R-:W-:Y:S01]  /*4710*/  @UP0 ULEA UR6, UR21, UR8, 0x3 ;  /* 0x0000000815060291 */ /* 0x000fe2000f8e18ff */
[----:B------:R-:W-:Y:S01]  /*4720*/  LOP3.LUT R2, R2, UR16, RZ, 0x3c, !PT ;  /* 0x0000001002027c12 */ /* 0x000fe2000f8e3cff */
[----:B------:R-:W-:Y:S02]  /*4730*/  UIADD3 UR34, UPT, UPT, UR32, 0x2, URZ ;  /* 0x0000000220227890 */ /* 0x000fe4000fffe0ff */
[----:B------:R-:W-:Y:S01]  /*4740*/  UIADD3 UR9, UPT, UPT, UR9, 0xd0, URZ ;  /* 0x000000d009097890 */ /* 0x000fe2000fffe0ff */
[----:B-1----:R-:W-:Y:S01]  /*4750*/  @P0 SHF.L.U32 R0, R2, 0x1f, RZ ;  /* 0x0000001f02000819 */ /* 0x002fe200000006ff */
[----:B------:R-:W-:Y:S01]  /*4760*/  UMOV UR31, 0x80004020 ;  /* 0x80004020001f7882 */ /* 0x000fe20000000000 */
[----:B------:R-:W-:Y:S01]  /*4770*/  UMOV UR33, 0x80004020 ;  /* 0x8000402000217882 */ /* 0x000fe20000000000 */
[----:B------:R-:W-:Y:S01]  /*4780*/  UMOV UR37, 0x80004020 ;  /* 0x8000402000257882 */ /* 0x000fe20000000000 */
[----:B------:R2:W3:Y:S01]  /*4790*/  @P0 SYNCS.PHASECHK.TRANS64.TRYWAIT P2, [UR6], R0 ;  /* 0x00000000ff0005a7 */ /* 0x0004e20008041106 */
[----:B------:R-:W-:Y:S01]  /*47a0*/  UIADD3 UR20, UPT, UPT, UR20, 0x1, URZ ;  /* 0x0000000114147890 */ /* 0x000fe2000fffe0ff */
[----:B------:R2:W-:Y:S01]  /*47b0*/  UTCQMMA.2CTA gdesc[UR32], gdesc[UR30], tmem[UR11], tmem[UR28], idesc[UR29], UP3 ;  /* 0x00ff1c1e200075ea */ /* 0x0005e20009a0030b */
[----:B------:R-:W-:Y:S02]  /*47c0*/  UIADD3 UR18, UPT, UPT, UR18, -0x1, URZ ;  /* 0xffffffff12127890 */ /* 0x000fe4000fffe0ff */
[----:B------:R-:W-:Y:S02]  /*47d0*/  UISETP.NE.AND UP0, UPT, UR20, UR19, UPT ;  /* 0x000000131400728c */ /* 0x000fe4000bf05270 */
[----:B------:R-:W-:Y:S01]  /*47e0*/  UPLOP3.LUT UP3, UPT, UPT, UPT, UPT, 0x80, 0x8 ;  /* 0x000000000008789c */ /* 0x000fe20003f6f070 */
[----:B------:R-:W-:Y:S01]  /*47f0*/  UMOV UR35, 0x80004020 ;  /* 0x8000402000237882 */ /* 0x000fe20000000000 */
[----:B------:R-:W-:Y:S01]  /*4800*/  UMOV UR17, UR21 ;  /* 0x0000001500117c82 */ /* 0x000fe20008000000 */
[----:B------:R2:W-:Y:S01]  /*4810*/  UTCQMMA.2CTA gdesc[UR34], gdesc[UR36], tmem[UR11], tmem[UR26], idesc[UR27], UPT ;  /* 0x00ff1a24220075ea */ /* 0x0005e2000ba0030b */
[----:B------:R2:W-:Y:S03]  /*4820*/  UTCBAR.2CTA.MULTICAST [UR9], URZ, UR13 ;  /* 0x000000ff090073e9 */ /* 0x0005e6000820080d */
[----:B------:R-:W-:Y:S05]  /*4830*/  BRA.U UP0, `(.L_x_96) ;  /* 0xfffffffd00787547 */ /* 0x000fea000b83ffff */
.L_x_93:
[----:B------:R-:W-:Y:S01]  /*4840*/  UIADD3 UR10, UPT, UPT, UR10, 0x1f0, URZ ;  /* 0x000001f00a0a7890 */ /* 0x000fe2000fffe0ff */
[----:B------:R-:W-:-:S08]  /*4850*/  UMOV UR20, UR19 ;  /* 0x0000001300147c82 */ /* 0x000fd00008000000 */
[----:B------:R4:W-:Y:S01]  /*4860*/  UTCBAR.2CTA.MULTICAST [UR10], URZ, UR12 ;  /* 0x000000ff0a0073e9 */ /* 0x0009e2000820080c */
[----:B------:R-:W-:Y:S02]  /*4870*/  NOP ;  /* 0x0000000000007918 */ /* 0x000fe40000000000 */
.L_x_91:
[----:B------:R-:W-:Y:S01]  /*4880*/  UIADD3 UR22, UPT, UPT, UR22, 0x1, URZ ;  /* 0x0000000116167890 */ /* 0x000fe2000fffe0ff */
[----:B------:R-:W-:-:S03]  /*4890*/  ISETP.NE.AND P0, PT, R8, 0x2, PT ;  /* 0x000000020800780c */ /* 0x000fc60003f05270 */
[----:B------:R-:W-:Y:S01]  /*48a0*/  UISETP.NE.AND UP0, UPT, UR22, 0x4, UPT ;  /* 0x000000041600788c */ /* 0x000fe2000bf05270 */
[----:B-12---:R-:W-:Y:S02]  /*48b0*/  SEL R0, RZ, 0x1, P0 ;  /* 0x00000001ff007807 */ /* 0x006fe40000000000 */
[----:B------:R-:W-:Y:S01]  /*48c0*/  SEL R8, R8, RZ, P0 ;  /* 0x000000ff08087207 */ /* 0x000fe20000000000 */
[----:B------:R-:W-:Y:S01]  /*48d0*/  USEL UR6, URZ, 0x1, UP0 ;  /* 0x00000001ff067887 */ /* 0x000fe20008000000 */
[----:B------:R-:W-:Y:S01]  /*48e0*/  LOP3.LUT R3, R3, R0, RZ, 0x3c, !PT ;  /* 0x0000000003037212 */ /* 0x000fe200078e3cff */
[----:B------:R-:W-:-:S04]  /*48f0*/  USEL UR22, UR22, URZ, UP0 ;  /* 0x000000ff16167287 */ /* 0x000fc80008000000 */
[----:B------:R-:W-:Y:S01]  /*4900*/  LOP3.LUT R9, R9, UR6, RZ, 0x3c, !PT ;  /* 0x0000000609097c12 */ /* 0x000fe2000f8e3cff */
[----:B------:R-:W-:Y:S07]  /*4910*/  @P1 BRA `(.L_x_97) ;  /* 0xfffffff800b01947 */ /* 0x000fee000383ffff */
[----:B------:R-:W1:Y:S01]  /*4920*/  S2UR UR6, SR_CgaCtaId ;  /* 0x00000000000679c3 */ /* 0x000e620000008800 */
[----:B------:R-:W-:Y:S01]  /*4930*/  ELECT P0, URZ, PT ;  /* 0x0000000000ff782f */ /* 0x000fe20003800000 */
[----:B------:R-:W-:Y:S01]  /*4940*/  HFMA2 R0, -RZ, RZ, 0, 5.9604644775390625e-08 ;  /* 0x00000001ff007431 */ /* 0x000fe200000001ff */
[----:B------:R-:W-:-:S05]  /*4950*/  UMOV UR7, 0x40 ;  /* 0x0000004000077882 */ /* 0x000fca0000000000 */
[----:B------:R-:W-:Y:S01]  /*4960*/  UVIRTCOUNT.DEALLOC.SMPOOL 0x80 ;  /* 0x000000800000784c */ /* 0x000fe20000000000 */
[----:B------:R-:W-:Y:S02]  /*4970*/  UISETP.NE.AND UP0, UPT, UR5, URZ, UPT ;  /* 0x000000ff0500728c */ /* 0x000fe4000bf05270 */
[----:B-1----:R-:W-:-:S09]  /*4980*/  ULEA UR6, UR6, UR7, 0x18 ;  /* 0x0000000706067291 */ /* 0x002fd2000f8ec0ff */
[----:B------:R1:W-:Y:S01]  /*4990*/  @P0 STS.U8 [UR6+0x1c], R0 ;  /* 0x00001c00ff000988 */ /* 0x0003e20008000006 */
[----:B------:R-:W-:Y:S05]  /*49a0*/  BRA.U UP0, `(.L_x_98) ;  /* 0x0000000100a07547 */ /* 0x000fea000b800000 */
[----:B------:R-:W-:Y:S01]  /*49b0*/  UIADD3 UR5, UPT, UPT, UR8, 0x210, URZ ;  /* 0x0000021008057890 */ /* 0x000fe2000fffe0ff */
[----:B------:R-:W-:-:S03]  /*49c0*/  SHF.L.U32 R3, R9, 0x1f, RZ ;  /* 0x0000001f09037819 */ /* 0x000fc600000006ff */
[----:B------:R-:W-:-:S09]  /*49d0*/  ULEA UR7, UR22, UR5, 0x3 ;  /* 0x0000000516077291 */ /* 0x000fd2000f8e18ff */
[----:B------:R-:W2:Y:S02]  /*49e0*/  SYNCS.PHASECHK.TRANS64.TRYWAIT P0, [UR7], R3 ;  /* 0x00000003ff0075a7 */ /* 0x000ea40008001107 */
[----:B--2---:R-:W-:Y:S05]  /*49f0*/  @!P0 BRA `(.L_x_99) ;  /* 0x0000004c00308947 */ /* 0x004fea0003800000 */
.L_x_213:
[----:B------:R-:W-:-:S04]  /*4a00*/  UIADD3 UR9, UPT, UPT, UR22, 0x1, URZ ;  /* 0x0000000116097890 */ /* 0x000fc8000fffe0ff */
[----:B------:R-:W-:-:S04]  /*4a10*/  UISETP.NE.AND UP1, UPT, UR9, 0x4, UPT ;  /* 0x000000040900788c */ /* 0x000fc8000bf25270 */
[----:B----4-:R-:W-:Y:S02]  /*4a20*/  USEL UR10, URZ, 0x1, UP1 ;  /* 0x00000001ff0a7887 */ /* 0x010fe40008800000 */
[----:B------:R-:W-:-:S04]  /*4a30*/  USEL UR9, UR9, URZ, UP1 ;  /* 0x000000ff09097287 */ /* 0x000fc80008800000 */
[----:B------:R-:W-:Y:S01]  /*4a40*/  ULEA UR7, UR9, UR5, 0x3 ;  /* 0x0000000509077291 */ /* 0x000fe2000f8e18ff */
[----:B------:R-:W-:-:S04]  /*4a50*/  LOP3.LUT R2, R9, UR10, RZ, 0x3c, !PT ;  /* 0x0000000a09027c12 */ /* 0x000fc8000f8e3cff */
[----:B-1----:R-:W-:-:S04]  /*4a60*/  SHF.L.U32 R3, R2, 0x1f, RZ ;  /* 0x0000001f02037819 */ /* 0x002fc800000006ff */
[----:B------:R-:W1:Y:S02]  /*4a70*/  SYNCS.PHASECHK.TRANS64.TRYWAIT P0, [UR7], R3 ;  /* 0x00000003ff0075a7 */ /* 0x000e640008001107 */
[----:B-1----:R-:W-:Y:S05]  /*4a80*/  @!P0 BRA `(.L_x_100) ;  /* 0x0000004c00248947 */ /* 0x002fea0003800000 */
.L_x_215:
        /* <DEDUP_REMOVED lines=9> */
.L_x_217:
[----:B------:R-:W-:-:S04]  /*4b20*/  UIADD3 UR9, UPT, UPT, UR9, 0x1, URZ ;  /* 0x0000000109097890 */ /* 0x000fc8000fffe0ff */
[----:B------:R-:W-:-:S04]  /*4b30*/  UISETP.NE.AND UP1, UPT, UR9, 0x4, UPT ;  /* 0x000000040900788c */ /* 0x000fc8000bf25270 */
[----:B------:R-:W-:Y:S02]  /*4b40*/  USEL UR7, URZ, 0x1, UP1 ;  /* 0x00000001ff077887 */ /* 0x000fe40008800000 */
[----:B------:R-:W-:-:S04]  /*4b50*/  USEL UR9, UR9, URZ, UP1 ;  /* 0x000000ff09097287 */ /* 0x000fc80008800000 */
[----:B------:R-:W-:Y:S01]  /*4b60*/  ULEA UR9, UR9, UR5, 0x3 ;  /* 0x0000000509097291 */ /* 0x000fe2000f8e18ff */
[----:B-1----:R-:W-:-:S04]  /*4b70*/  LOP3.LUT R3, R2, UR7, RZ, 0x3c, !PT ;  /* 0x0000000702037c12 */ /* 0x002fc8000f8e3cff */
[----:B------:R-:W-:Y:S01]  /*4b80*/  SHF.L.U32 R3, R3, 0x1f, RZ ;  /* 0x0000001f03037819 */ /* 0x000fe200000006ff */
[----:B------:R-:W-:-:S04]  /*4b90*/  IMAD.U32 R0, RZ, RZ, UR9 ;  /* 0x00000009ff007e24 */ /* 0x000fc8000f8e00ff */
[----:B------:R1:W2:Y:S03]  /*4ba0*/  SYNCS.PHASECHK.TRANS64.TRYWAIT P0, [R0+URZ], R3 ;  /* 0x00000003000075a7 */ /* 0x0002a600080011ff */
[----:B--2---:R-:W-:Y:S05]  /*4bb0*/  @!P0 NANOSLEEP.SYNCS 0x989680 ;  /* 0x009896800000895d */ /* 0x004fea0003900000 */
[----:B------:R-:W2:Y:S02]  /*4bc0*/  @!P0 SYNCS.PHASECHK.TRANS64 P0, [R0+URZ], R3 ;  /* 0x00000003000085a7 */ /* 0x000ea400080010ff */
[----:B--2---:R-:W-:Y:S05]  /*4bd0*/  @P0 BRA `(.L_x_102) ;  /* 0x0000000000200947 */ /* 0x004fea0003800000 */
.L_x_103:
[----:B--2---:R2:W4:Y:S02]  /*4be0*/  SYNCS.PHASECHK.TRANS64.TRYWAIT P0, [R0+URZ], R3 ;  /* 0x00000003000075a7 */ /* 0x00452400080011ff */
[----:B----4-:R-:W-:Y:S05]  /*4bf0*/  @!P0 NANOSLEEP.SYNCS 0x989680 ;  /* 0x009896800000895d */ /* 0x010fea0003900000 */
[----:B------:R-:W4:Y:S02]  /*4c00*/  @!P0 SYNCS.PHASECHK.TRANS64 P0, [R0+URZ], R3 ;  /* 0x00000003000085a7 */ /* 0x000f2400080010ff */
[----:B----4-:R-:W-:Y:S05]  /*4c10*/  @!P0 BRA `(.L_x_103) ;  /* 0xfffffffc00f08947 */ /* 0x010fea000383ffff */
[----:B------:R-:W-:Y:S05]  /*4c20*/  BRA `(.L_x_102) ;  /* 0x00000000000c7947 */ /* 0x000fea0003800000 */
.L_x_98:
[----:B------:R-:W-:-:S04]  /*4c30*/  UIADD3 UR5, UPT, UPT, UR8, 0x250, URZ ;  /* 0x0000025008057890 */ /* 0x000fc8000fffe0ff */
[----:B------:R-:W-:-:S09]  /*4c40*/  UPRMT UR5, UR4, 0x654, UR5 ;  /* 0x0000065404057896 */ /* 0x000fd20008000005 */
[----:B------:R-:W-:Y:S03]  /*4c50*/  SYNCS.ARRIVE.TRANS64.RED.A1T0 RZ, [UR5], RZ ;  /* 0x000000ffffff79a7 */ /* 0x000fe60008100405 */
.L_x_102:
[----:B-12---:R-:W-:Y:S01]  /*4c60*/  SHF.L.U32 R3, RZ, 0x1f, RZ ;  /* 0x0000001fff037819 */ /* 0x006fe200000006ff */
[----:B------:R-:W-:Y:S01]  /*4c70*/  UIADD3 UR5, UPT, UPT, UR8, 0x250, URZ ;  /* 0x0000025008057890 */ /* 0x000fe2000fffe0ff */
[----:B------:R-:W-:Y:S02]  /*4c80*/  PLOP3.LUT P0, PT, PT, PT, UP0, 0x80, 0x8 ;  /* 0x000000000008781c */ /* 0x000fe40003f0f008 */
[----:B------:R-:W1:Y:S02]  /*4c90*/  SYNCS.PHASECHK.TRANS64.TRYWAIT P1, [UR8+0x250], R3 ;  /* 0x00025003ff0075a7 */ /* 0x000e640008021108 */
[----:B-1----:R-:W-:Y:S09]  /*4ca0*/  @!P1 BRA `(.L_x_104) ;  /* 0x0000004800cc9947 */ /* 0x002ff20003800000 */
.L_x_219:
[----:B------:R-:W-:Y:S01]  /*4cb0*/  @!UP0 UPRMT UR5, UR4, 0x654, UR5 ;  /* 0x0000065404058896 */ /* 0x000fe20008000005 */
[----:B------:R-:W-:Y:S02]  /*4cc0*/  UMOV UR8, 0xffff ;  /* 0x0000ffff00087882 */ /* 0x000fe40000000000 */
[----:B------:R-:W-:-:S06]  /*4cd0*/  UMOV UR4, 0x1 ;  /* 0x0000000100047882 */ /* 0x000fcc0000000000 */
[----:B------:R-:W-:Y:S01]  /*4ce0*/  @!P0 SYNCS.ARRIVE.TRANS64.RED.A1T0 RZ, [UR5], RZ ;  /* 0x000000ffffff89a7 */ /* 0x000fe20008100405 */
[----:B------:R-:W-:Y:S01]  /*4cf0*/  NOP ;  /* 0x0000000000007918 */ /* 0x000fe20000000000 */
[----:B-1----:R-:W1:Y:S01]  /*4d00*/  LDS R0, [UR6+0x14] ;  /* 0x00001406ff007984 */ /* 0x002e620008000800 */
[----:B------:R-:W-:-:S04]  /*4d10*/  ULOP3.LUT UR5, UR24, 0xffff, URZ, 0xc0, !UPT ;  /* 0x0000ffff18057892 */ /* 0x000fc8000f8ec0ff */
[----:B------:R-:W-:-:S04]  /*4d20*/  USHF.R.U32.HI UR5, URZ, 0x5, UR5 ;  /* 0x00000005ff057899 */ /* 0x000fc80008011605 */
[----:B------:R-:W-:Y:S02]  /*4d30*/  USHF.L.U32 UR8, UR8, UR5, URZ ;  /* 0x0000000508087299 */ /* 0x000fe400080006ff */
[----:B------:R-:W-:-:S04]  /*4d40*/  USHF.L.U32 UR4, UR4, UR5, URZ ;  /* 0x0000000504047299 */ /* 0x000fc800080006ff */
[----:B-1----:R-:W-:-:S04]  /*4d50*/  LOP3.LUT R0, R0, UR8, RZ, 0xc0, !PT ;  /* 0x0000000800007c12 */ /* 0x002fc8000f8ec0ff */
[----:B------:R-:W-:-:S13]  /*4d60*/  ISETP.NE.AND P0, PT, R0, UR8, PT ;  /* 0x0000000800007c0c */ /* 0x000fda000bf05270 */
[----:B------:R-:W-:Y:S05]  /*4d70*/  @P0 BRA `(.L_x_105) ;  /* 0x0000000000580947 */ /* 0x000fea0003800000 */
[----:B------:R-:W1:Y:S02]  /*4d80*/  LDS R0, [UR6+0x18] ;  /* 0x00001806ff007984 */ /* 0x000e640008000800 */
[----:B-1----:R-:W-:-:S04]  /*4d90*/  LOP3.LUT R0, R0, UR4, RZ, 0xc0, !PT ;  /* 0x0000000400007c12 */ /* 0x002fc8000f8ec0ff */
[----:B------:R-:W-:-:S13]  /*4da0*/  ISETP.NE.AND P0, PT, R0, UR4, PT ;  /* 0x0000000400007c0c */ /* 0x000fda000bf05270 */
[----:B------:R-:W-:Y:S05]  /*4db0*/  @P0 BRA `(.L_x_106) ;  /* 0x00000000003c0947 */ /* 0x000fea0003800000 */
[----:B------:R-:W1:Y:S01]  /*4dc0*/  S2R R2, SR_LANEID ;  /* 0x0000000000027919 */ /* 0x000e620000000000 */
[----:B------:R-:W-:Y:S01]  /*4dd0*/  ULOP3.LUT UR8, URZ, UR8, URZ, 0x33, !UPT ;  /* 0x00000008ff087292 */ /* 0x000fe2000f8e33ff */
[----:B------:R-:W-:Y:S01]  /*4de0*/  LOP3.LUT R4, RZ, UR4, RZ, 0x33, !PT ;  /* 0x00000004ff047c12 */ /* 0x000fe2000f8e33ff */
[----:B------:R-:W-:Y:S02]  /*4df0*/  VOTEU.ANY UR7, UPT, PT ;  /* 0x0000000000077886 */ /* 0x000fe400038e0100 */
[----:B------:R-:W-:Y:S01]  /*4e00*/  UFLO.U32 UR7, UR7 ;  /* 0x00000007000772bd */ /* 0x000fe200080e0000 */
[----:B------:R-:W2:Y:S01]  /*4e10*/  REDUX UR4, R4 ;  /* 0x00000000040473c4 */ /* 0x000ea20000000000 */
[----:B------:R-:W-:-:S06]  /*4e20*/  IMAD.U32 R0, RZ, RZ, UR8 ;  /* 0x00000008ff007e24 */ /* 0x000fcc000f8e00ff */
[----:B------:R1:W-:Y:S01]  /*4e30*/  UTCATOMSWS.AND URZ, UR8 ;  /* 0x0000000800ff79e3 */ /* 0x0003e20008000000 */
[----:B------:R-:W3:Y:S01]  /*4e40*/  REDUX UR5, R0 ;  /* 0x00000000000573c4 */ /* 0x000ee20000000000 */
[----:B-1----:R-:W-:Y:S01]  /*4e50*/  ISETP.EQ.U32.AND P0, PT, R2, UR7, PT ;  /* 0x0000000702007c0c */ /* 0x002fe2000bf02070 */
[----:B--2---:R-:W-:Y:S01]  /*4e60*/  IMAD.U32 R2, RZ, RZ, UR4 ;  /* 0x00000004ff027e24 */ /* 0x004fe2000f8e00ff */
[----:B---3--:R-:W-:-:S11]  /*4e70*/  MOV R3, UR5 ;  /* 0x0000000500037c02 */ /* 0x008fd60008000f00 */
[----:B------:R1:W-:Y:S04]  /*4e80*/  @P0 ATOMS.AND RZ, [UR6+0x14], R3 ;  /* 0x00001403ffff098c */ /* 0x0003e8000a800006 */
[----:B------:R1:W-:Y:S01]  /*4e90*/  @P0 ATOMS.AND RZ, [UR6+0x18], R2 ;  /* 0x00001802ffff098c */ /* 0x0003e2000a800006 */
[----:B------:R-:W-:Y:S05]  /*4ea0*/  BRA `(.L_x_107) ;  /* 0x0000000000147947 */ /* 0x000fea0003800000 */
.L_x_106:
[----:B------:R-:W-:Y:S02]  /*4eb0*/  MOV R2, 0x4ed0 ;  /* 0x00004ed000027802 */ /* 0x000fe40000000f00 */
[----:B---345:R-:W-:Y:S05]  /*4ec0*/  CALL.REL.NOINC `($__internal_0_$__cuda_sm10x_tcgen05_guardrail_trap_col_being_dealloced_not_returned_by_alloc) ;  /* 0x0000004c00207944 */ /* 0x038fea0003c00000 */
[----:B------:R-:W-:Y:S05]  /*4ed0*/  BRA `(.L_x_107) ;  /* 0x0000000000087947 */ /* 0x000fea0003800000 */
.L_x_105:
[----:B------:R-:W-:Y:S02]  /*4ee0*/  MOV R2, 0x4f00 ;  /* 0x00004f0000027802 */ /* 0x000fe40000000f00 */
[----:B---345:R-:W-:Y:S05]  /*4ef0*/  CALL.REL.NOINC `($__internal_2_$__cuda_sm10x_tcgen05_guardrail_trap_unallocated_columns_being_dealloced) ;  /* 0x0000004c002c7944 */ /* 0x038fea0003c00000 */
.L_x_107:
[----:B------:R-:W-:Y:S01]  /*4f00*/  NOP ;  /* 0x0000000000007918 */ /* 0x000fe20000000000 */
[----:B----4-:R-:W-:Y:S05]  /*4f10*/  EXIT ;  /* 0x000000000000794d */ /* 0x010fea0003800000 */
.L_x_78:
[----:B------:R-:W-:-:S09]  /*4f20*/  UISETP.NE.OR UP5, UPT, UR10, 0x3, !UP5 ;  /* 0x000000030a00788c */ /* 0x000fd2000efa5670 */
[----:B------:R-:W-:Y:S05]  /*4f30*/  BRA.U UP5, `(.L_x_108) ;  /* 0x0000000d05707547 */ /* 0x000fea000b800000 */
[----:B------:R-:W1:Y:S01]  /*4f40*/  LDC R0, c[0x0][0xb30] ;  /* 0x0002cc00ff007b82 */ /* 0x000e620000000800 */
[----:B------:R-:W2:Y:S01]  /*4f50*/  LDCU.64 UR8, c[0x0][0x888] ;  /* 0x00011100ff0877ac */ /* 0x000ea20008000a00 */
[----:B------:R-:W-:Y:S02]  /*4f60*/  HFMA2 R29, -RZ, RZ, 0, 0 ;  /* 0x00000000ff1d7431 */ /* 0x000fe400000001ff */
[----:B------:R-:W-:Y:S01]  /*4f70*/  IMAD.MOV.U32 R31, RZ, RZ, 0x1 ;  /* 0x00000001ff1f7424 */ /* 0x000fe200078e00ff */
[----:B------:R-:W-:Y:S01]  /*4f80*/  MOV R23, 0x1000 ;  /* 0x0000100000177802 */ /* 0x000fe20000000f00 */
[----:B------:R-:W3:Y:S01]  /*4f90*/  LDCU.64 UR4, c[0x0][0x890] ;  /* 0x00011200ff0477ac */ /* 0x000ee20008000a00 */
[----:B------:R-:W-:Y:S01]  /*4fa0*/  IMAD.MOV.U32 R30, RZ, RZ, RZ ;  /* 0x000000ffff1e7224 */ /* 0x000fe200078e00ff */
[----:B------:R-:W4:Y:S01]  /*4fb0*/  LDC R19, c[0x0][0x370] ;  /* 0x0000dc00ff137b82 */ /* 0x000f220000000800 */
[----:B------:R-:W-:Y:S01]  /*4fc0*/  UMOV UR7, 0x400 ;  /* 0x0000040000077882 */ /* 0x000fe20000000000 */
[----:B------:R-:W-:-:S02]  /*4fd0*/  UPLOP3.LUT UP1, UPT, UPT, UPT, UPT, 0x40, 0x4 ;  /* 0x000000000004789c */ /* 0x000fc40003f2e870 */
[----:B------:R-:W-:-:S04]  /*4fe0*/  ULEA UR7, UR37, UR7, 0x18 ;  /* 0x0000000725077291 */ /* 0x000fc8000f8ec0ff */
[----:B------:R-:W4:Y:S01]  /*4ff0*/  LDC R2, c[0x0][0xb0c] ;  /* 0x0002c300ff027b82 */ /* 0x000f220000000800 */
[----:B------:R-:W-:Y:S02]  /*5000*/  UIADD3 UR13, UPT, UPT, UR7, 0x1a8, URZ ;  /* 0x000001a8070d7890 */ /* 0x000fe4000fffe0ff */
[----:B--2---:R-:W-:Y:S02]  /*5010*/  UISETP.NE.U32.AND UP3, UPT, UR8, URZ, UPT ;  /* 0x000000ff0800728c */ /* 0x004fe4000bf65070 */
[----:B------:R-:W-:Y:S02]  /*5020*/  UIADD3 UR25, UPT, UPT, UR7, 0x1a0, URZ ;  /* 0x000001a007197890 */ /* 0x000fe4000fffe0ff */
[----:B---3--:R-:W-:Y:S01]  /*5030*/  UISETP.NE.U32.AND UP4, UPT, UR4, URZ, UPT ;  /* 0x000000ff0400728c */ /* 0x008fe2000bf85070 */
[----:B------:R-:W2:Y:S01]  /*5040*/  LDC R18, c[0x0][0xb20] ;  /* 0x0002c800ff127b82 */ /* 0x000ea20000000800 */
[----:B-1----:R-:W-:Y:S01]  /*5050*/  ISETP.NE.AND P1, PT, R0, 0x1, PT ;  /* 0x000000010000780c */ /* 0x002fe20003f25270 */
[----:B------:R-:W-:-:S02]  /*5060*/  UISETP.NE.AND.EX UP3, UPT, UR9, URZ, UPT, UP3 ;  /* 0x000000ff0900728c */ /* 0x000fc4000bf65330 */
[----:B------:R-:W-:Y:S02]  /*5070*/  UPRMT UR13, UR37, 0x654, UR13 ;  /* 0x00000654250d7896 */ /* 0x000fe4000800000d */
[----:B------:R-:W-:Y:S02]  /*5080*/  UISETP.NE.AND.EX UP4, UPT, UR5, URZ, UPT, UP4 ;  /* 0x000000ff0500728c */ /* 0x000fe4000bf85340 */
[----:B------:R-:W1:Y:S08]  /*5090*/  LDC.64 R32, c[0x0][0x348] ;  /* 0x0000d200ff207b82 */ /* 0x000e700000000a00 */
[----:B------:R-:W3:Y:S08]  /*50a0*/  LDC.64 R16, c[0x0][0xb10] ;  /* 0x0002c400ff107b82 */ /* 0x000ef00000000a00 */
[----:B------:R-:W1:Y:S08]  /*50b0*/  LDC.64 R6, c[0x0][0xb18] ;  /* 0x0002c600ff067b82 */ /* 0x000e700000000a00 */
[----:B------:R-:W1:Y:S08]  /*50c0*/  LDC.64 R4, c[0x0][0xb28] ;  /* 0x0002ca00ff047b82 */ /* 0x000e700000000a00 */
[----:B--2-4-:R-:W1:Y:S02]  /*50d0*/  LDC R22, c[0x0][0x374] ;  /* 0x0000dd00ff167b82 */ /* 0x014e640000000800 */
.L_x_117:
[C---:B------:R-:W-:Y:S02]  /*50e0*/  LEA R0, R30.reuse, UR7, 0x3 ;  /* 0x000000071e007c11 */ /* 0x040fe4000f8e18ff */
[----:B------:R-:W-:Y:S02]  /*50f0*/  SHF.L.U32 R3, R29, 0x1f, RZ ;  /* 0x0000001f1d037819 */ /* 0x000fe400000006ff */
[----:B------:R-:W-:Y:S02]  /*5100*/  LEA R24, R30, UR7, 0x4 ;  /* 0x000000071e187c11 */ /* 0x000fe4000f8e20ff */
[----:B--2---:R-:W2:Y:S02]  /*5110*/  SYNCS.PHASECHK.TRANS64.TRYWAIT P0, [R0+URZ+0x1d0], R3 ;  /* 0x0001d003000075a7 */ /* 0x004ea400080011ff */
[----:B--2---:R-:W-:Y:S05]  /*5120*/  @!P0 BRA `(.L_x_109) ;  /* 0x0000004400c48947 */ /* 0x004fea0003800000 */
.L_x_220:
[----:B------:R-:W-:Y:S01]  /*5130*/  ISETP.GE.AND P0, PT, R40, 0x1, PT ;  /* 0x000000012800780c */ /* 0x000fe20003f06270 */
[----:B------:R-:W4:Y:S01]  /*5140*/  LDS.128 R24, [R24+0x260] ;  /* 0x0002600018187984 */ /* 0x000f220000000c00 */
[----:B--2---:R-:W-:Y:S01]  /*5150*/  VIADD R0, R0, 0x1e0 ;  /* 0x000001e000007836 */ /* 0x004fe20000000000 */
[----:B------:R-:W-:Y:S01]  /*5160*/  @!PT LDS RZ, [RZ] ;  /* 0x00000000fffff984 */ /* 0x000fe20000000800 */
[----:B------:R-:W-:Y:S01]  /*5170*/  @!PT LDS RZ, [RZ] ;  /* 0x00000000fffff984 */ /* 0x000fe20000000800 */
[----:B------:R-:W-:Y:S01]  /*5180*/  @!PT LDS RZ, [RZ] ;  /* 0x00000000fffff984 */ /* 0x000fe20000000800 */
[----:B------:R-:W-:Y:S01]  /*5190*/  @!PT LDS RZ, [RZ] ;  /* 0x00000000fffff984 */ /* 0x000fe20000000800 */
[----:B------:R2:W-:Y:S06]  /*51a0*/  MEMBAR.ALL.CTA ;  /* 0x0000000000007992 */ /* 0x0005ec0000008000 */
[----:B--2---:R-:W2:Y:S01]  /*51b0*/  FENCE.VIEW.ASYNC.S ;  /* 0x00000000000073c6 */ /* 0x004ea20000000000 */
[----:B------:R-:W-:Y:S04]  /*51c0*/  PRMT R0, RZ, 0x654, R0 ;  /* 0x00000654ff007816 */ /* 0x000fe80000000000 */
[----:B--2---:R2:W-:Y:S01]  /*51d0*/  SYNCS.ARRIVE.TRANS64.RED.A1T0 RZ, [R0+URZ], RZ ;  /* 0x000000ff00ff79a7 */ /* 0x0045e200081004ff */
[----:B----4-:R-:W-:Y:S11]  /*51e0*/  LOP3.LUT P3, RZ, R26, 0x1, RZ, 0xc0, !PT ;  /* 0x000000011aff7812 */ /* 0x010ff6000786c0ff */
[----:B------:R-:W-:Y:S02]  /*51f0*/  @!UPT UIADD3 URZ, UPT, UPT, URZ, URZ, URZ ;  /* 0x000000fffffff290 */ /* 0x000fe4000fffe0ff */
[----:B------:R-:W-:Y:S02]  /*5200*/  @P3 MOV R13, R24 ;  /* 0x00000018000d3202 */ /* 0x000fe40000000f00 */
[----:B------:R-:W-:Y:S01]  /*5210*/  @P3 LOP3.LUT R8, R25, 0xffff, RZ, 0xc0, !PT ;  /* 0x0000ffff19083812 */ /* 0x000fe200078ec0ff */
[----:B--2---:R-:W-:Y:S06]  /*5220*/  @!P0 BRA `(.L_x_110) ;  /* 0x0000000000a48947 */ /* 0x004fec0003800000 */
[----:B-1----:R-:W-:Y:S01]  /*5230*/  IMAD.HI.U32 R35, R22, R7, RZ ;  /* 0x0000000716237227 */ /* 0x002fe200078e00ff */
[----:B------:R-:W-:Y:S02]  /*5240*/  ISETP.NE.AND P0, PT, R6, 0x1, PT ;  /* 0x000000010600780c */ /* 0x000fe40003f05270 */
[----:B------:R-:W-:Y:S01]  /*5250*/  ISETP.NE.AND P2, PT, R40, 0x1, PT ;  /* 0x000000012800780c */ /* 0x000fe20003f45270 */
[----:B---3--:R-:W-:Y:S01]  /*5260*/  IMAD.HI.U32 R34, R19, R16, RZ ;  /* 0x0000001013227227 */ /* 0x008fe200078e00ff */
[----:B------:R-:W-:Y:S02]  /*5270*/  SHF.R.U32.HI R35, RZ, R18, R35 ;  /* 0x00000012ff237219 */ /* 0x000fe40000011623 */
[----:B------:R-:W-:Y:S01]  /*5280*/  ISETP.NE.AND P4, PT, R2, 0x1, PT ;  /* 0x000000010200780c */ /* 0x000fe20003f85270 */
[----:B------:R-:W-:Y:S01]  /*5290*/  IMAD.HI.U32 R36, R13, R16, RZ ;  /* 0x000000100d247227 */ /* 0x000fe200078e00ff */
[----:B------:R-:W-:Y:S02]  /*52a0*/  SHF.R.U32.HI R34, RZ, R17, R34 ;  /* 0x00000011ff227219 */ /* 0x000fe40000011622 */
[----:B------:R-:W-:Y:S01]  /*52b0*/  SEL R3, R22, R35, !P0 ;  /* 0x0000002316037207 */ /* 0x000fe20004000000 */
[C---:B------:R-:W-:Y:S01]  /*52c0*/  IMAD.HI.U32 R35, R8.reuse, R7, RZ ;  /* 0x0000000708237227 */ /* 0x040fe200078e00ff */
[----:B------:R-:W-:Y:S02]  /*52d0*/  SEL R11, R19, R34, !P4 ;  /* 0x00000022130b7207 */ /* 0x000fe40006000000 */
[----:B------:R-:W-:Y:S01]  /*52e0*/  SHF.R.U32.HI R36, RZ, R17, R36 ;  /* 0x00000011ff247219 */ /* 0x000fe20000011624 */
[----:B------:R-:W-:Y:S01]  /*52f0*/  IMAD.HI.U32 R38, R3, R4, RZ ;  /* 0x0000000403267227 */ /* 0x000fe200078e00ff */
[----:B------:R-:W-:Y:S03]  /*5300*/  SHF.R.U32.HI R35, RZ, R18, R35 ;  /* 0x00000012ff237219 */ /* 0x000fe60000011623 */
[----:B------:R-:W-:Y:S01]  /*5310*/  IMAD.HI.U32 R34, R11, R4, RZ ;  /* 0x000000040b227227 */ /* 0x000fe200078e00ff */
[----:B------:R-:W-:Y:S02]  /*5320*/  @P2 SHF.R.U32.HI R3, RZ, R5, R38 ;  /* 0x00000005ff032219 */ /* 0x000fe40000011626 */
[----:B------:R-:W-:Y:S02]  /*5330*/  SEL R9, R8, R35, !P0 ;  /* 0x0000002308097207 */ /* 0x000fe40004000000 */
[----:B------:R-:W-:Y:S01]  /*5340*/  @P2 SHF.R.U32.HI R11, RZ, R5, R34 ;  /* 0x00000005ff0b2219 */ /* 0x000fe20000011622 */
[C---:B------:R-:W-:Y:S01]  /*5350*/  IMAD R10, R40.reuse, R3, RZ ;  /* 0x00000003280a7224 */ /* 0x040fe200078e02ff */
[----:B------:R-:W-:Y:S01]  /*5360*/  SEL R3, R13, R36, !P4 ;  /* 0x000000240d037207 */ /* 0x000fe20006000000 */
[C---:B------:R-:W-:Y:S03]  /*5370*/  IMAD.HI.U32 R14, R9.reuse, R4, RZ ;  /* 0x00000004090e7227 */ /* 0x040fe600078e00ff */
[----:B------:R-:W-:Y:S01]  /*5380*/  ISETP.GE.AND P0, PT, R9, R10, PT ;  /* 0x0000000a0900720c */ /* 0x000fe20003f06270 */
[C---:B------:R-:W-:Y:S01]  /*5390*/  IMAD R12, R40.reuse, R11, RZ ;  /* 0x0000000b280c7224 */ /* 0x040fe200078e02ff */
[-C--:B------:R-:W-:Y:S04]  /*53a0*/  SHF.R.U32.HI R14, RZ, R5.reuse, R14 ;  /* 0x00000005ff0e7219 */ /* 0x080fe8000001160e */
[----:B------:R-:W-:Y:S02]  /*53b0*/  ISETP.GE.OR P0, PT, R3, R12, P0 ;  /* 0x0000000c0300720c */ /* 0x000fe40000706670 */
[----:B------:R-:W-:Y:S05]  /*53c0*/  SEL R15, R9, R14, !P2 ;  /* 0x0000000e090f7207 */ /* 0x000fea0005000000 */
[----:B------:R-:W-:Y:S04]  /*53d0*/  IMAD.MOV R14, RZ, RZ, -R15 ;  /* 0x000000ffff0e7224 */ /* 0x000fe800078e0a0f */
[----:B------:R-:W-:Y:S02]  /*53e0*/  IMAD R14, R40, R14, R9 ;  /* 0x0000000e280e7224 */ /* 0x000fe400078e0209 */
[C---:B------:R-:W-:Y:S05]  /*53f0*/  @!P0 IMAD.HI.U32 R10, R3.reuse, R4, RZ ;  /* 0x00000004030a8227 */ /* 0x040fea00078e00ff */
[----:B------:R-:W-:Y:S04]  /*5400*/  @!P0 SHF.R.U32.HI R10, RZ, R5, R10 ;  /* 0x00000005ff0a8219 */ /* 0x000fe8000001160a */
[----:B------:R-:W-:Y:S01]  /*5410*/  @!P0 SEL R0, R3, R10, !P2 ;  /* 0x0000000a03008207 */ /* 0x000fe20005000000 */
[----:B------:R-:W-:Y:S03]  /*5420*/  IMAD.MOV R10, RZ, RZ, -R3 ;  /* 0x000000ffff0a7224 */ /* 0x000fe600078e0a03 */
[----:B------:R-:W-:Y:S01]  /*5430*/  @!P0 IADD3 R15, PT, PT, R15, -R0, RZ ;  /* 0x800000000f0f8210 */ /* 0x000fe20007ffe0ff */
[----:B------:R-:W-:Y:S01]  /*5440*/  @!P0 IMAD R0, R11, R14, R0 ;  /* 0x0000000e0b008224 */ /* 0x000fe200078e0200 */
[----:B------:R-:W-:Y:S01]  /*5450*/  IADD3 R11, PT, PT, -R9, RZ, RZ ;  /* 0x000000ff090b7210 */ /* 0x000fe20007ffe1ff */
[----:B------:R-:W-:Y:S02]  /*5460*/  IMAD R13, R2, R10, R13 ;  /* 0x0000000a020d7224 */ /* 0x000fe400078e020d */
[----:B------:R-:W-:Y:S02]  /*5470*/  @!P0 IMAD R9, R15, R40, R3 ;  /* 0x000000280f098224 */ /* 0x000fe400078e0203 */
[----:B------:R-:W-:Y:S02]  /*5480*/  @!P0 IMAD.MOV.U32 R3, RZ, RZ, R0 ;  /* 0x000000ffff038224 */ /* 0x000fe400078e0000 */
[----:B------:R-:W-:Y:S02]  /*5490*/  IMAD R8, R6, R11, R8 ;  /* 0x0000000b06087224 */ /* 0x000fe400078e0208 */
[----:B------:R-:W-:Y:S02]  /*54a0*/  IMAD R13, R3, R2, R13 ;  /* 0x00000002030d7224 */ /* 0x000fe400078e020d */
[----:B------:R-:W-:Y:S02]  /*54b0*/  IMAD R8, R9, R6, R8 ;  /* 0x0000000609087224 */ /* 0x000fe400078e0208 */
.L_x_110:
[----:B------:R-:W-:Y:S05]  /*54c0*/  BRA.U UP1, `(.L_x_111) ;  /* 0x0000000101107547 */ /* 0x000fea000b800000 */
[----:B------:R-:W-:Y:S04]  /*54d0*/  MOV R0, UR6 ;  /* 0x0000000600007c02 */ /* 0x000fe80008000f00 */
[----:B------:R-:W-:Y:S04]  /*54e0*/  SHF.L.U32 R3, R0, 0x1f, RZ ;  /* 0x0000001f00037819 */ /* 0x000fe800000006ff */
[----:B------:R-:W2:Y:S02]  /*54f0*/  SYNCS.PHASECHK.TRANS64.TRYWAIT P0, [UR7+0x1c8], R3 ;  /* 0x0001c803ff0075a7 */ /* 0x000ea40008001107 */
[----:B--2---:R-:W-:Y:S05]  /*5500*/  @!P0 BRA `(.L_x_112) ;  /* 0x0000004000e08947 */ /* 0x004fea0003800000 */
.L_x_111:
[----:B------:R-:W-:Y:S02]  /*5510*/  R2UR UR26, R20 ;  /* 0x00000000141a72ca */ /* 0x000fe400000e0000 */
[----:B------:R-:W-:Y:S02]  /*5520*/  R2UR UR27, R21 ;  /* 0x00000000151b72ca */ /* 0x000fe400000e0000 */
[----:B------:R-:W-:Y:S02]  /*5530*/  ISETP.NE.U32.AND P2, PT, RZ, UR4, PT ;  /* 0x00000004ff007c0c */ /* 0x000fe4000bf45070 */
[----:B------:R-:W-:Y:S02]  /*5540*/  SHF.L.U32 R12, R31, 0x1f, RZ ;  /* 0x0000001f1f0c7819 */ /* 0x000fe400000006ff */
[----:B------:R-:W-:Y:S05]  /*5550*/  ISETP.NE.AND.EX P2, PT, RZ, UR5, PT, P2 ;  /* 0x00000005ff007c0c */ /* 0x000fea000bf45320 */
[----:B------:R-:W-:Y:S02]  /*5560*/  USHF.L.U32 UR26, UR26, 0x7, URZ ;  /* 0x000000071a1a7899 */ /* 0x000fe400080006ff */
[----:B------:R-:W-:Y:S01]  /*5570*/  USHF.L.U32 UR27, UR27, 0x6, URZ ;  /* 0x000000061b1b7899 */ /* 0x000fe200080006ff */
[----:B------:R-:W-:Y:S11]  /*5580*/  BRA.U !UP4, `(.L_x_113) ;  /* 0x000000010c347547 */ /* 0x000ff6000b800000 */
[----:B------:R-:W-:Y:S01]  /*5590*/  UPLOP3.LUT UP0, UPT, UPT, UPT, UP3, 0x80, 0x8 ;  /* 0x000000000008789c */ /* 0x000fe20003f0f030 */
[----:B--2---:R-:W-:Y:S02]  /*55a0*/  HFMA2 R0, -RZ, RZ, 0, 5.9604644775390625e-08 ;  /* 0x00000001ff007431 */ /* 0x004fe400000001ff */
[----:B------:R-:W-:Y:S03]  /*55b0*/  IMAD.MOV.U32 R95, RZ, RZ, 0x1 ;  /* 0x00000001ff5f7424 */ /* 0x000fe600078e00ff */
[----:B------:R-:W-:Y:S05]  /*55c0*/  PLOP3.LUT P0, PT, PT, PT, UP0, 0x80, 0x8 ;  /* 0x000000000008781c */ /* 0x000fea0003f0f008 */
[----:B------:R-:W2:Y:S01]  /*55d0*/  @UP0 LDCU.64 UR10, c[0x0][0x888] ;  /* 0x00011100ff0a07ac */ /* 0x000ea20008000a00 */
[----:B------:R-:W-:Y:S07]  /*55e0*/  @UP0 UIMAD UR8, UR36, UR4, URZ ;  /* 0x00000004240802a4 */ /* 0x000fee000f8e02ff */
[----:B------:R-:W-:Y:S01]  /*55f0*/  @!P0 PRMT R95, R0, 0x7610, R95 ;  /* 0x00007610005f8816 */ /* 0x000fe2000000005f */
[----:B--2---:R-:W-:Y:S03]  /*5600*/  @UP0 UIMAD.WIDE UR10, UR8, 0x4, UR10 ;  /* 0x00000004080a08a5 */ /* 0x004fe6000f8e020a */
[----:B------:R-:W2:Y:S03]  /*5610*/  @!UP0 LDCU UR8, c[0x0][0x880] ;  /* 0x00011000ff0887ac */ /* 0x000ea60008000800 */
[----:B------:R-:W-:Y:S01]  /*5620*/  IMAD.U32 R10, RZ, RZ, UR10 ;  /* 0x0000000aff0a7e24 */ /* 0x000fe2000f8e00ff */
[----:B------:R-:W-:Y:S05]  /*5630*/  MOV R11, UR11 ;  /* 0x0000000b000b7c02 */ /* 0x000fea0008000f00 */
[----:B-----5:R4:W5:Y:S02]  /*5640*/  @P0 LDG.E R49, desc[UR46][R10.64] ;  /* 0x0000002e0a310981 */ /* 0x020964000c1e1900 */
[----:B--2-4-:R-:W-:Y:S07]  /*5650*/  @!P0 IMAD.U32 R49, RZ, RZ, UR8 ;  /* 0x00000008ff318e24 */ /* 0x014fee000f8e00ff */
.L_x_113:
[----:B-----5:R-:W-:Y:S01]  /*5660*/  @!P2 FSETP.EQ.AND P0, PT, R49, RZ, PT ;  /* 0x000000ff3100a20b */ /* 0x020fe20003f02000 */
[----:B------:R-:W-:Y:S01]  /*5670*/  @!UPT UIADD3 URZ, UPT, UPT, URZ, URZ, URZ ;  /* 0x000000fffffff290 */ /* 0x000fe2000fffe0ff */
[----:B------:R-:W-:Y:S11]  /*5680*/  @!P2 BRA `(.L_x_114) ;  /* 0x000000000014a947 */ /* 0x000ff60003800000 */
[----:B------:R-:W-:Y:S02]  /*5690*/  LOP3.LUT P2, RZ, R95, 0xff, RZ, 0xc0, !PT ;  /* 0x000000ff5fff7812 */ /* 0x000fe4000784c0ff */
[----:B------:R-:W-:Y:S04]  /*56a0*/  PLOP3.LUT P0, PT, PT, PT, UP0, 0x80, 0x8 ;  /* 0x000000000008781c */ /* 0x000fe80003f0f008 */
[----:B------:R-:W-:Y:S07]  /*56b0*/  PLOP3.LUT P0, PT, P0, PT, PT, 0x8, 0x80 ;  /* 0x000000000080781c */ /* 0x000fee000070e170 */
[----:B------:R-:W-:Y:S11]  /*56c0*/  @P2 FSETP.EQ.AND P0, PT, R49, RZ, PT ;  /* 0x000000ff3100220b */ /* 0x000ff60003f02000 */
[----:B------:R-:W-:Y:S02]  /*56d0*/  @!UPT UIADD3 URZ, UPT, UPT, URZ, URZ, URZ ;  /* 0x000000fffffff290 */ /* 0x000fe4000fffe0ff */
.L_x_114:
[----:B------:R-:W4:Y:S01]  /*56e0*/  SYNCS.PHASECHK.TRANS64.TRYWAIT P2, [UR7+0x1b0], R12 ;  /* 0x0001b00cff0075a7 */ /* 0x000f220008041107 */
[----:B------:R-:W-:Y:S04]  /*56f0*/  ELECT P4, URZ, PT ;  /* 0x0000000000ff782f */ /* 0x000fe80003880000 */
[----:B------:R-:W-:Y:S11]  /*5700*/  PLOP3.LUT P4, PT, P0, P4, PT, 0xf2, 0x2f ;  /* 0x00000000002f781c */ /* 0x000ff60000789e72 */
[----:B------:R-:W-:Y:S02]  /*5710*/  @!UPT UIADD3 URZ, UPT, UPT, URZ, URZ, URZ ;  /* 0x000000fffffff290 */ /* 0x000fe4000fffe0ff */
[----:B-1----:R-:W-:Y:S05]  /*5720*/  @!P4 IADD3 R21, P0, PT, R32, 0x580, RZ ;  /* 0x000005802015c810 */ /* 0x002fea0007f1e0ff */
[----:B------:R-:W-:Y:S01]  /*5730*/  @!P4 IMAD.X R20, RZ, RZ, R33, P0 ;  /* 0x000000ffff14c224 */ /* 0x000fe200000e0621 */
[----:B----4-:R-:W-:Y:S07]  /*5740*/  @!P2 BRA `(.L_x_115) ;  /* 0x000000400068a947 */ /* 0x010fee0003800000 */
.L_x_223:
[----:B------:R-:W4:Y:S01]  /*5750*/  LDC.64 R14, c[0x0][0xb10] ;  /* 0x0002c400ff0e7b82 */ /* 0x000f220000000a00 */
[----:B------:R-:W-:Y:S01]  /*5760*/  @!P4 R2UR UR9, R21 ;  /* 0x000000001509c2ca */ /* 0x000fe200000e0000 */
[----:B------:R-:W-:Y:S01]  /*5770*/  VOTEU.ALL UP1, P4 ;  /* 0x0000000000ff7886 */ /* 0x000fe20002020000 */
[----:B------:R-:W-:Y:S01]  /*5780*/  @!P4 R2UR UR8, R20 ;  /* 0x000000001408c2ca */ /* 0x000fe200000e0000 */
[----:B------:R-:W-:Y:S01]  /*5790*/  VOTEU.ALL UP2, P4 ;  /* 0x0000000000ff7886 */ /* 0x000fe20002040000 */
[----:B------:R-:W-:Y:S03]  /*57a0*/  UMOV UR16, 0x0 ;  /* 0x0000000000107882 */ /* 0x000fe60000000000 */
[----:B------:R-:W5:Y:S01]  /*57b0*/  LDC.64 R10, c[0x0][0xb18] ;  /* 0x0002c600ff0a7b82 */ /* 0x000f620000000a00 */
[----:B------:R-:W-:Y:S01]  /*57c0*/  @!UP1 UIADD3 UR24, UPT, UPT, UR7, 0x300, URZ ;  /* 0x0000030007189890 */ /* 0x000fe2000fffe0ff */
[----:B------:R-:W-:Y:S01]  /*57d0*/  @P3 SHF.R.U32.HI R28, RZ, 0x10, R25 ;  /* 0x00000010ff1c3819 */ /* 0x000fe20000011619 */
[----:B------:R-:W-:Y:S01]  /*57e0*/  UMOV UR17, 0x10000000 ;  /* 0x1000000000117882 */ /* 0x000fe20000000000 */
[----:B------:R-:W-:Y:S01]  /*57f0*/  UMOV UR28, UR36 ;  /* 0x00000024001c7c82 */ /* 0x000fe20008000000 */
[----:B------:R-:W-:Y:S03]  /*5800*/  @!UP1 UIADD3 UR10, UPT, UPT, UR26, 0x40, URZ ;  /* 0x000000401a0a9890 */ /* 0x000fe6000fffe0ff */
[----:B--2---:R-:W2:Y:S01]  /*5810*/  @!P1 LDC R0, c[0x0][0xb20] ;  /* 0x0002c800ff009b82 */ /* 0x004ea20000000800 */
[----:B------:R-:W-:Y:S01]  /*5820*/  UMOV UR11, UR27 ;  /* 0x0000001b000b7c82 */ /* 0x000fe20008000000 */
[----:B------:R-:W-:Y:S01]  /*5830*/  IMAD.U32 R20, RZ, RZ, UR9 ;  /* 0x00000009ff147e24 */ /* 0x000fe2000f8e00ff */
[----:B------:R-:W-:Y:S05]  /*5840*/  UMOV UR9, UR25 ;  /* 0x0000001900097c82 */ /* 0x000fea0008000000 */
[----:B-1----:R-:W1:Y:S01]  /*5850*/  @!P1 LDC R3, c[0x0][0xb0c] ;  /* 0x0002c300ff039b82 */ /* 0x002e620000000800 */
[----:B------:R-:W-:Y:S01]  /*5860*/  IMAD.U32 R21, RZ, RZ, UR8 ;  /* 0x00000008ff157e24 */ /* 0x000fe2000f8e00ff */
[----:B------:R-:W-:Y:S01]  /*5870*/  @!UP1 UIADD3 UR8, UPT, UPT, UR7, 0xb00, URZ ;  /* 0x00000b0007089890 */ /* 0x000fe2000fffe0ff */
[----:B------:R-:W-:Y:S01]  /*5880*/  @!P4 R2UR UR18, R20 ;  /* 0x000000001412c2ca */ /* 0x000fe200000e0000 */
[----:B------:R-:W-:Y:S01]  /*5890*/  VOTEU.ALL UP1, P4 ;  /* 0x0000000000ff7886 */ /* 0x000fe20002020000 */
[----:B------:R-:W-:Y:S01]  /*58a0*/  @!P4 IMAD.MOV.U32 R20, RZ, RZ, 0x1000 ;  /* 0x00001000ff14c424 */ /* 0x000fe200078e00ff */
[----:B------:R-:W-:Y:S01]  /*58b0*/  @!P4 R2UR UR19, R21 ;  /* 0x000000001513c2ca */ /* 0x000fe200000e0000 */
[----:B------:R-:W-:Y:S01]  /*58c0*/  UMOV UR12, UR36 ;  /* 0x00000024000c7c82 */ /* 0x000fe20008000000 */
[----:B------:R-:W-:Y:S01]  /*58d0*/  UPRMT UR14, UR37, 0x654, UR25 ;  /* 0x00000654250e7896 */ /* 0x000fe20008000019 */
[----:B------:R-:W-:Y:S10]  /*58e0*/  VIADD R30, R30, 0x1 ;  /* 0x000000011e1e7836 */ /* 0x000ff40000000000 */
[----:B------:R1:W-:Y:S02]  /*58f0*/  @!UP2 UTMALDG.3D [UR24], [UR18], desc[UR16] ;  /* 0x000010181200a5b4 */ /* 0x0003e40008011000 */
[----:B-1----:R-:W-:Y:S01]  /*5900*/  @!P1 ISETP.NE.AND P2, PT, R3, 0x1, PT ;  /* 0x000000010300980c */ /* 0x002fe20003f45270 */
[C---:B----4-:R-:W-:Y:S01]  /*5910*/  @!P1 IMAD.HI.U32 R14, R13.reuse, R14, RZ ;  /* 0x0000000e0d0e9227 */ /* 0x050fe200078e00ff */
[----:B-----5:R-:W-:Y:S01]  /*5920*/  @!P1 ISETP.NE.AND P0, PT, R10, 0x1, PT ;  /* 0x000000010a00980c */ /* 0x020fe20003f05270 */
[----:B------:R1:W-:Y:S01]  /*5930*/  @!UP1 UTMALDG.3D [UR8], [UR18], desc[UR16] ;  /* 0x00001008120095b4 */ /* 0x0003e20008011000 */
[----:B------:R1:W-:Y:S01]  /*5940*/  @!P4 SYNCS.ARRIVE.TRANS64.RED.A0TR RZ, [UR7+0x1a0], R20 ;  /* 0x0001a014ffffc9a7 */ /* 0x0003e20008300407 */
[C---:B------:R-:W-:Y:S01]  /*5950*/  @!P1 IMAD.HI.U32 R11, R8.reuse, R11, RZ ;  /* 0x0000000b080b9227 */ /* 0x040fe200078e00ff */
[----:B------:R-:W-:Y:S04]  /*5960*/  @!P1 SHF.R.U32.HI R14, RZ, R15, R14 ;  /* 0x0000000fff0e9219 */ /* 0x000fe8000001160e */
[----:B--2---:R-:W-:Y:S02]  /*5970*/  @!P1 SHF.R.U32.HI R9, RZ, R0, R11 ;  /* 0x00000000ff099219 */ /* 0x004fe4000001160b */
[----:B------:R-:W-:Y:S02]  /*5980*/  @!P1 SEL R14, R13, R14, !P2 ;  /* 0x0000000e0d0e9207 */ /* 0x000fe40005000000 */
[----:B------:R-:W-:Y:S05]  /*5990*/  @!P1 SEL R9, R8, R9, !P0 ;  /* 0x0000000908099207 */ /* 0x000fea0004000000 */
[----:B------:R-:W-:Y:S01]  /*59a0*/  @!P1 IMAD.IADD R0, R9, 0x1, -R14 ;  /* 0x0000000109009824 */ /* 0x000fe200078e0a0e */
[----:B------:R-:W-:Y:S01]  /*59b0*/  SYNCS.ARRIVE.TRANS64.RED.A1T0 RZ, [UR14], RZ ;  /* 0x000000ffffff79a7 */ /* 0x000fe2000810040e */
[----:B------:R-:W-:Y:S02]  /*59c0*/  @!P1 IMAD.IADD R9, R14, 0x1, -R9 ;  /* 0x000000010e099824 */ /* 0x000fe400078e0a09 */
[----:B------:R-:W-:Y:S02]  /*59d0*/  @!P1 IMAD R13, R0, R3, R13 ;  /* 0x00000003000d9224 */ /* 0x000fe400078e020d */
[----:B------:R-:W-:Y:S01]  /*59e0*/  @!P1 IMAD R8, R9, R10, R8 ;  /* 0x0000000a09089224 */ /* 0x000fe200078e0208 */
[----:B------:R-:W2:Y:S02]  /*59f0*/  SYNCS.PHASECHK.TRANS64.TRYWAIT P5, [UR7+0x1b8], R12 ;  /* 0x0001b80cff0075a7 */ /* 0x000ea400080a1107 */
[----:B-12---:R-:W-:Y:S05]  /*5a00*/  @!P5 BRA `(.L_x_116) ;  /* 0x0000003c00d0d947 */ /* 0x006fea0003800000 */
.L_x_225:
[----:B-1----:R-:W-:Y:S01]  /*5a10*/  @!P4 IADD3 R3, P0, PT, R32, 0x580, RZ ;  /* 0x000005802003c810 */ /* 0x002fe20007f1e0ff */
[----:B------:R-:W-:Y:S01]  /*5a20*/  VOTEU.ALL UP1, P4 ;  /* 0x0000000000ff7886 */ /* 0x000fe20002020000 */
[----:B------:R-:W-:Y:S01]  /*5a30*/  VOTEU.ALL UP2, P4 ;  /* 0x0000000000ff7886 */ /* 0x000fe20002040000 */
[----:B------:R-:W-:Y:S01]  /*5a40*/  UMOV UR14, 0x0 ;  /* 0x00000000000e7882 */ /* 0x000fe20000000000 */
[----:B------:R-:W-:Y:S01]  /*5a50*/  @!P4 R2UR UR9, R3 ;  /* 0x000000000309c2ca */ /* 0x000fe200000e0000 */
[----:B------:R-:W-:Y:S01]  /*5a60*/  @!P4 IMAD.X R0, RZ, RZ, R33, P0 ;  /* 0x000000ffff00c224 */ /* 0x000fe200000e0621 */
[----:B------:R-:W-:Y:S01]  /*5a70*/  @!UP1 UIADD3 UR17, UPT, UPT, UR7, 0x1a8, URZ ;  /* 0x000001a807119890 */ /* 0x000fe2000fffe0ff */
[----:B------:R-:W-:Y:S01]  /*5a80*/  ISETP.NE.AND P0, PT, R30, 0x2, PT ;  /* 0x000000021e00780c */ /* 0x000fe20003f05270 */
[----:B------:R-:W-:Y:S01]  /*5a90*/  @!UP1 UIADD3 UR18, UPT, UPT, UR26, 0x20, URZ ;  /* 0x000000201a129890 */ /* 0x000fe2000fffe0ff */
[----:B------:R-:W-:Y:S01]  /*5aa0*/  LOP3.LUT R31, R31, 0x1, RZ, 0x3c, !PT ;  /* 0x000000011f1f7812 */ /* 0x000fe200078e3cff */
[----:B------:R-:W-:Y:S01]  /*5ab0*/  @!UP1 UIADD3 UR16, UPT, UPT, UR7, 0x1300, URZ ;  /* 0x0000130007109890 */ /* 0x000fe2000fffe0ff */
[----:B------:R-:W-:Y:S01]  /*5ac0*/  @!P4 R2UR UR8, R0 ;  /* 0x000000000008c2ca */ /* 0x000fe200000e0000 */
[----:B------:R-:W-:Y:S01]  /*5ad0*/  UMOV UR15, 0x10000000 ;  /* 0x10000000000f7882 */ /* 0x000fe20000000000 */
[----:B------:R-:W-:Y:S01]  /*5ae0*/  UMOV UR19, UR27 ;  /* 0x0000001b00137c82 */ /* 0x000fe20008000000 */
[----:B------:R-:W-:Y:S01]  /*5af0*/  UMOV UR20, UR36 ;  /* 0x0000002400147c82 */ /* 0x000fe20008000000 */
[----:B------:R-:W-:Y:S01]  /*5b00*/  @!UP1 UIADD3 UR10, UPT, UPT, UR26, 0x60, URZ ;  /* 0x000000601a0a9890 */ /* 0x000fe2000fffe0ff */
[----:B------:R-:W-:Y:S01]  /*5b10*/  SEL R0, RZ, 0x1, P0 ;  /* 0x00000001ff007807 */ /* 0x000fe20000000000 */
[----:B------:R-:W-:Y:S01]  /*5b20*/  IMAD.U32 R10, RZ, RZ, UR9 ;  /* 0x00000009ff0a7e24 */ /* 0x000fe2000f8e00ff */
[----:B------:R-:W-:Y:S01]  /*5b30*/  UMOV UR11, UR27 ;  /* 0x0000001b000b7c82 */ /* 0x000fe20008000000 */
[----:B------:R-:W-:Y:S01]  /*5b40*/  UMOV UR12, UR36 ;  /* 0x00000024000c7c82 */ /* 0x000fe20008000000 */
[----:B------:R-:W-:Y:S01]  /*5b50*/  UMOV UR9, UR17 ;  /* 0x0000001100097c82 */ /* 0x000fe20008000000 */
[----:B------:R-:W-:Y:S01]  /*5b60*/  @P3 R2UR UR36, R28 ;  /* 0x000000001c2432ca */ /* 0x000fe200000e0000 */
[----:B------:R-:W-:Y:S01]  /*5b70*/  IMAD.IADD R20, R8, 0x1, R94 ;  /* 0x0000000108147824 */ /* 0x000fe200078e025e */
[----:B------:R-:W-:Y:S01]  /*5b80*/  @!P4 R2UR UR22, R10 ;  /* 0x000000000a16c2ca */ /* 0x000fe200000e0000 */
[----:B------:R-:W-:Y:S01]  /*5b90*/  IMAD.U32 R11, RZ, RZ, UR8 ;  /* 0x00000008ff0b7e24 */ /* 0x000fe2000f8e00ff */
[----:B------:R-:W-:Y:S01]  /*5ba0*/  @!UP1 UIADD3 UR8, UPT, UPT, UR7, 0x1b00, URZ ;  /* 0x00001b0007089890 */ /* 0x000fe2000fffe0ff */
[----:B------:R-:W-:Y:S01]  /*5bb0*/  LOP3.LUT R29, R29, R0, RZ, 0x3c, !PT ;  /* 0x000000001d1d7212 */ /* 0x000fe200078e3cff */
[----:B------:R-:W-:Y:S01]  /*5bc0*/  VOTEU.ALL UP1, P4 ;  /* 0x0000000000ff7886 */ /* 0x000fe20002020000 */
[----:B------:R-:W-:Y:S01]  /*5bd0*/  IMAD.IADD R21, R13, 0x1, R96 ;  /* 0x000000010d157824 */ /* 0x000fe200078e0260 */
[----:B------:R-:W-:Y:S02]  /*5be0*/  @!P4 R2UR UR23, R11 ;  /* 0x000000000b17c2ca */ /* 0x000fe400000e0000 */
[----:B------:R-:W-:Y:S11]  /*5bf0*/  SEL R30, R30, RZ, P0 ;  /* 0x000000ff1e1e7207 */ /* 0x000ff60000000000 */
[----:B------:R2:W-:Y:S01]  /*5c00*/  @!UP2 UTMALDG.3D [UR16], [UR22], desc[UR14] ;  /* 0x00000e101600a5b4 */ /* 0x0005e20008011000 */
[----:B------:R2:W-:Y:S01]  /*5c10*/  @!UP1 UTMALDG.3D [UR8], [UR22], desc[UR14] ;  /* 0x00000e08160095b4 */ /* 0x0005e20008011000 */
[----:B------:R2:W-:Y:S01]  /*5c20*/  @!P4 SYNCS.ARRIVE.TRANS64.RED.A0TR RZ, [UR7+0x1a8], R23 ;  /* 0x0001a817ffffc9a7 */ /* 0x0005e20008300407 */
[----:B------:R-:W-:Y:S01]  /*5c30*/  UPLOP3.LUT UP1, UPT, UPT, UPT, UPT, 0x80, 0x8 ;  /* 0x000000000008789c */ /* 0x000fe20003f2f070 */
[----:B------:R-:W-:Y:S01]  /*5c40*/  SYNCS.ARRIVE.TRANS64.RED.A1T0 RZ, [UR13], RZ ;  /* 0x000000ffffff79a7 */ /* 0x000fe2000810040d */
[----:B------:R-:W-:Y:S09]  /*5c50*/  @P3 BRA `(.L_x_117) ;  /* 0xfffffff400203947 */ /* 0x000ff2000383ffff */
[----:B------:R-:W-:-:S04]  /*5c60*/  SHF.L.U32 R3, R31, 0x1f, RZ ;  /* 0x0000001f1f037819 */ /* 0x000fc800000006ff */
[----:B------:R-:W1:Y:S02]  /*5c70*/  SYNCS.PHASECHK.TRANS64.TRYWAIT P0, [UR7+0x1b0], R3 ;  /* 0x0001b003ff0075a7 */ /* 0x000e640008001107 */
[----:B-1----:R-:W-:Y:S05]  /*5c80*/  @!P0 BRA `(.L_x_118) ;  /* 0x0000003c00488947 */ /* 0x002fea0003800000 */
.L_x_227:
[----:B-1----:R-:W-:-:S07]  /*5c90*/  MOV R0, UR7 ;  /* 0x0000000700007c02 */ /* 0x002fce0008000f00 */
.L_x_119:
[----:B-1----:R-:W-:-:S04]  /*5ca0*/  SHF.L.U32 R3, R31, 0x1f, RZ ;  /* 0x0000001f1f037819 */ /* 0x002fc800000006ff */
[----:B------:R1:W4:Y:S03]  /*5cb0*/  SYNCS.PHASECHK.TRANS64.TRYWAIT P0, [R0+URZ+0x1b8], R3 ;  /* 0x0001b803000075a7 */ /* 0x00032600080011ff */
[----:B----4-:R-:W-:Y:S05]  /*5cc0*/  @!P0 NANOSLEEP.SYNCS 0x989680 ;  /* 0x009896800000895d */ /* 0x010fea0003900000 */
[----:B------:R-:W4:Y:S02]  /*5cd0*/  @!P0 SYNCS.PHASECHK.TRANS64 P0, [R0+URZ+0x1b8], R3 ;  /* 0x0001b803000085a7 */ /* 0x000f2400080010ff */
[----:B--2-4-:R-:W-:Y:S05]  /*5ce0*/  @P0 EXIT ;  /* 0x000000000000094d */ /* 0x014fea0003800000 */
[----:B------:R-:W-:Y:S05]  /*5cf0*/  BRA `(.L_x_119) ;  /* 0xfffffffc00e87947 */ /* 0x000fea000383ffff */
.L_x_108:
[----:B------:R-:W-:-:S06]  /*5d00*/  UISETP.GE.AND UP1, UPT, UR10, 0x4, UPT ;  /* 0x000000040a00788c */ /* 0x000fcc000bf26270 */
[----:B------:R-:W-:-:S13]  /*5d10*/  PLOP3.LUT P0, PT, PT, PT, UP1, 0x80, 0x8 ;  /* 0x000000000008781c */ /* 0x000fda0003f0f018 */
[----:B------:R-:W-:Y:S05]  /*5d20*/  @!P0 EXIT ;  /* 0x000000000000894d */ /* 0x000fea0003800000 */
[----:B------:R-:W-:Y:S01]  /*5d30*/  BAR.SYNC.DEFER_BLOCKING 0x6, 0xa0 ;  /* 0x0182800000007b1d */ /* 0x000fe20000010000 */
[C---:B------:R-:W-:Y:S01]  /*5d40*/  IMAD.SHL.U32 R101, R109.reuse, 0x20, RZ ;  /* 0x000000206d657824 */ /* 0x040fe200078e00ff */
[----:B------:R-:W-:Y:S01]  /*5d50*/  CS2R R106, SRZ ;  /* 0x00000000006a7805 */ /* 0x000fe2000001ff00 */
[C---:B------:R-:W-:Y:S01]  /*5d60*/  IMAD.SHL.U32 R3, R109.reuse, 0x4, RZ ;  /* 0x000000046d037824 */ /* 0x040fe200078e00ff */
[----:B------:R-:W-:Y:S01]  /*5d70*/  CS2R R104, SRZ ;  /* 0x0000000000687805 */ /* 0x000fe2000001ff00 */
[----:B------:R-:W-:Y:S01]  /*5d80*/  IMAD.U32 R47, R109, 0x10000, RZ ;  /* 0x000100006d2f7824 */ /* 0x000fe200078e00ff */
[----:B------:R-:W-:Y:S02]  /*5d90*/  UMOV UR49, 0x400 ;  /* 0x0000040000317882 */ /* 0x000fe40000000000 */
[----:B------:R-:W1:Y:S01]  /*5da0*/  LDC R99, c[0x0][0x370] ;  /* 0x0000dc00ff637b82 */ /* 0x000e620000000800 */
[----:B------:R-:W-:Y:S01]  /*5db0*/  ULEA UR49, UR37, UR49, 0x18 ;  /* 0x0000003125317291 */ /* 0x000fe2000f8ec0ff */
[C---:B------:R-:W-:Y:S01]  /*5dc0*/  LOP3.LUT R2, R101.reuse, 0x80, RZ, 0xc0, !PT ;  /* 0x0000008065027812 */ /* 0x040fe200078ec0ff */
[----:B------:R-:W-:Y:S01]  /*5dd0*/  IMAD.SHL.U32 R5, R102, 0x400, RZ ;  /* 0x0000040066057824 */ /* 0x000fe200078e00ff */
[C---:B------:R-:W-:Y:S01]  /*5de0*/  LOP3.LUT R100, R101.reuse, 0xb60, RZ, 0xc0, !PT ;  /* 0x00000b6065647812 */ /* 0x040fe200078ec0ff */
[----:B------:R-:W-:Y:S01]  /*5df0*/  UIADD3 UR4, UPT, UPT, UR49, 0x2300, URZ ;  /* 0x0000230031047890 */ /* 0x000fe2000fffe0ff */
[----:B------:R-:W-:Y:S01]  /*5e00*/  LOP3.LUT R3, R2, 0x10, R3, 0xf8, !PT ;  /* 0x0000001002037812 */ /* 0x000fe200078ef803 */
[----:B------:R-:W-:Y:S01]  /*5e10*/  IMAD.SHL.U32 R2, R102, 0x200000, RZ ;  /* 0x0020000066027824 */ /* 0x000fe200078e00ff */
[----:B------:R-:W2:Y:S01]  /*5e20*/  LDC R42, c[0x0][0xb0c] ;  /* 0x0002c300ff2a7b82 */ /* 0x000ea20000000800 */
[----:B------:R-:W-:Y:S01]  /*5e30*/  LOP3.LUT R100, R100, 0x400, R5, 0xf8, !PT ;  /* 0x0000040064647812 */ /* 0x000fe200078ef805 */
[----:B------:R-:W-:Y:S01]  /*5e40*/  IMAD.MOV.U32 R44, RZ, RZ, RZ ;  /* 0x000000ffff2c7224 */ /* 0x000fe200078e00ff */
[----:B------:R-:W-:Y:S01]  /*5e50*/  LOP3.LUT P0, RZ, R101, 0x80, RZ, 0xc0, !PT ;  /* 0x0000008065ff7812 */ /* 0x000fe2000780c0ff */
[----:B------:R-:W-:Y:S01]  /*5e60*/  IMAD.MOV.U32 R112, RZ, RZ, RZ ;  /* 0x000000ffff707224 */ /* 0x000fe200078e00ff */
[----:B------:R-:W-:Y:S01]  /*5e70*/  LOP3.LUT R2, R2, 0x200000, RZ, 0xc0, !PT ;  /* 0x0020000002027812 */ /* 0x000fe200078ec0ff */
[----:B------:R-:W-:Y:S01]  /*5e80*/  IMAD.U32 R108, RZ, RZ, UR4 ;  /* 0x00000004ff6c7e24 */ /* 0x000fe2000f8e00ff */
[----:B------:R-:W-:Y:S01]  /*5e90*/  LOP3.LUT R100, R100, R3, RZ, 0xfc, !PT ;  /* 0x0000000364647212 */ /* 0x000fe200078efcff */
[----:B------:R-:W3:Y:S01]  /*5ea0*/  LDC R97, c[0x0][0xb20] ;  /* 0x0002c800ff617b82 */ /* 0x000ee20000000800 */
[----:B------:R-:W4:Y:S01]  /*5eb0*/  LDS R0, [UR49+0x280] ;  /* 0x00028031ff007984 */ /* 0x000f220008000800 */
[----:B------:R-:W-:Y:S01]  /*5ec0*/  LOP3.LUT R47, R2, 0x400000, R47, 0xf8, !PT ;  /* 0x00400000022f7812 */ /* 0x000fe200078ef82f */
[----:B------:R-:W1:Y:S01]  /*5ed0*/  LDCU.64 UR52, c[0x0][0x348] ;  /* 0x00006900ff3477ac */ /* 0x000e620008000a00 */
[----:B------:R-:W-:-:S02]  /*5ee0*/  P2R R2, PR, RZ, 0x1 ;  /* 0x00000001ff027803 */ /* 0x000fc40000000000 */
[----:B------:R-:W-:Y:S01]  /*5ef0*/  LOP3.LUT R109, R109, 0x60, RZ, 0xc0, !PT ;  /* 0x000000606d6d7812 */ /* 0x000fe200078ec0ff */
[----:B------:R-:W1:Y:S01]  /*5f00*/  LDCU.64 UR38, c[0x0][0x888] ;  /* 0x00011100ff2677ac */ /* 0x000e620008000a00 */
[----:B------:R-:W1:Y:S01]  /*5f10*/  LDC R41, c[0x0][0xb30] ;  /* 0x0002cc00ff297b82 */ /* 0x000e620000000800 */
[----:B------:R-:W1:Y:S01]  /*5f20*/  LDCU.64 UR44, c[0x0][0x890] ;  /* 0x00011200ff2c77ac */ /* 0x000e620008000a00 */
[----:B------:R-:W-:-:S06]  /*5f30*/  UIADD3 UR48, UPT, UPT, UR49, 0x300, URZ ;  /* 0x0000030031307890 */ /* 0x000fcc000fffe0ff */
[----:B------:R-:W1:Y:S08]  /*5f40*/  LDC.64 R92, c[0x0][0xb10] ;  /* 0x0002c400ff5c7b82 */ /* 0x000e700000000a00 */
[----:B------:R-:W1:Y:S08]  /*5f50*/  LDC.64 R38, c[0x0][0xb18] ;  /* 0x0002c600ff267b82 */ /* 0x000e700000000a00 */
[----:B------:R-:W1:Y:S08]  /*5f60*/  LDC.64 R36, c[0x0][0xb28] ;  /* 0x0002ca00ff247b82 */ /* 0x000e700000000a00 */
[----:B------:R-:W1:Y:S01]  /*5f70*/  LDC.64 R90, c[0x0][0x8b0] ;  /* 0x00022c00ff5a7b82 */ /* 0x000e620000000a00 */
[----:B----4-:R-:W-:-:S07]  /*5f80*/  IMAD.IADD R47, R0, 0x1, R47 ;  /* 0x00000001002f7824 */ /* 0x010fce00078e022f */
[----:B------:R-:W4:Y:S08]  /*5f90*/  LDC.64 R88, c[0x0][0x8a8] ;  /* 0x00022a00ff587b82 */ /* 0x000f300000000a00 */
[----:B--23--:R-:W1:Y:S02]  /*5fa0*/  LDC R98, c[0x0][0x374] ;  /* 0x0000dd00ff627b82 */ /* 0x00ce640000000800 */
.L_x_145:
[----:B------:R-:W-:Y:S02]  /*5fb0*/  LEA R0, R112, UR49, 0x3 ;  /* 0x0000003170007c11 */ /* 0x000fe4000f8e18ff */
[----:B------:R-:W-:Y:S02]  /*5fc0*/  SHF.L.U32 R3, R106, 0x1f, RZ ;  /* 0x0000001f6a037819 */ /* 0x000fe400000006ff */
[----:B------:R-:W-:Y:S02]  /*5fd0*/  LEA R16, R112, UR49, 0x4 ;  /* 0x0000003170107c11 */ /* 0x000fe4000f8e20ff */
[----:B------:R-:W2:Y:S02]  /*5fe0*/  SYNCS.PHASECHK.TRANS64.TRYWAIT P0, [R0+URZ+0x1d0], R3 ;  /* 0x0001d003000075a7 */ /* 0x000ea400080011ff */
[----:B-12---:R-:W-:Y:S05]  /*5ff0*/  @!P0 BRA `(.L_x_120) ;  /* 0x0000003800848947 */ /* 0x006fea0003800000 */
.L_x_228:
[----:B------:R-:W3:Y:S01]  /*6000*/  LDC.64 R12, c[0x0][0xb10] ;  /* 0x0002c400ff0c7b82 */ /* 0x000ee20000000a00 */
[----:B------:R-:W4:Y:S01]  /*6010*/  LDS.128 R16, [R16+0x260] ;  /* 0x0002600010107984 */ /* 0x000f220000000c00 */
[----:B-1----:R-:W-:Y:S01]  /*6020*/  ISETP.NE.AND P1, PT, R41, 0x1, PT ;  /* 0x000000012900780c */ /* 0x002fe20003f25270 */
[----:B--2---:R-:W-:Y:S01]  /*6030*/  VIADD R0, R0, 0x1e0 ;  /* 0x000001e000007836 */ /* 0x004fe20000000000 */
[----:B------:R-:W-:Y:S04]  /*6040*/  ISETP.GE.AND P0, PT, R40, 0x1, PT ;  /* 0x000000012800780c */ /* 0x000fe80003f06270 */
[----:B------:R-:W1:Y:S01]  /*6050*/  LDC.64 R10, c[0x0][0xb18] ;  /* 0x0002c600ff0a7b82 */ /* 0x000e620000000a00 */
[----:B------:R-:W-:Y:S01]  /*6060*/  PRMT R0, RZ, 0x654, R0 ;  /* 0x00000654ff007816 */ /* 0x000fe20000000000 */
[----:B------:R-:W-:Y:S01]  /*6070*/  @!PT LDS RZ, [RZ] ;  /* 0x00000000fffff984 */ /* 0x000fe20000000800 */
[----:B------:R-:W-:Y:S01]  /*6080*/  @!PT LDS RZ, [RZ] ;  /* 0x00000000fffff984 */ /* 0x000fe20000000800 */
[----:B------:R-:W-:Y:S01]  /*6090*/  @!PT LDS RZ, [RZ] ;  /* 0x00000000fffff984 */ /* 0x000fe20000000800 */
[----:B------:R-:W-:Y:S01]  /*60a0*/  @!PT LDS RZ, [RZ] ;  /* 0x00000000fffff984 */ /* 0x000fe20000000800 */
[----:B------:R2:W-:Y:S06]  /*60b0*/  MEMBAR.ALL.CTA ;  /* 0x0000000000007992 */ /* 0x0005ec0000008000 */
[----:B--2---:R-:W2:Y:S01]  /*60c0*/  FENCE.VIEW.ASYNC.S ;  /* 0x00000000000073c6 */ /* 0x004ea20000000000 */
[----:B------:R-:W1:Y:S08]  /*60d0*/  @!P1 LDC R14, c[0x0][0xb20] ;  /* 0x0002c800ff0e9b82 */ /* 0x000e700000000800 */
[----:B------:R-:W1:Y:S01]  /*60e0*/  @!P1 LDC R9, c[0x0][0xb0c] ;  /* 0x0002c300ff099b82 */ /* 0x000e620000000800 */
[----:B--2---:R2:W-:Y:S01]  /*60f0*/  SYNCS.ARRIVE.TRANS64.RED.A1T0 RZ, [R0+URZ], RZ ;  /* 0x000000ff00ff79a7 */ /* 0x0045e200081004ff */
[----:B----4-:R-:W-:Y:S04]  /*6100*/  LOP3.LUT P4, RZ, R18, 0x1, RZ, 0xc0, !PT ;  /* 0x0000000112ff7812 */ /* 0x010fe8000788c0ff */
[----:B------:R-:W-:Y:S09]  /*6110*/  P2R R110, PR, RZ, 0x10 ;  /* 0x00000010ff6e7803 */ /* 0x000ff20000000000 */
[----:B------:R-:W-:Y:S02]  /*6120*/  @P4 MOV R45, R16 ;  /* 0x00000010002d4202 */ /* 0x000fe40000000f00 */
[----:B------:R-:W-:Y:S01]  /*6130*/  @P4 LOP3.LUT R43, R17, 0xffff, RZ, 0xc0, !PT ;  /* 0x0000ffff112b4812 */ /* 0x000fe200078ec0ff */
[----:B--23--:R-:W-:Y:S06]  /*6140*/  @!P0 BRA `(.L_x_121) ;  /* 0x0000000000a48947 */ /* 0x00cfec0003800000 */
[----:B------:R-:W-:Y:S01]  /*6150*/  IMAD.HI.U32 R24, R98, R39, RZ ;  /* 0x0000002762187227 */ /* 0x000fe200078e00ff */
[----:B------:R-:W-:Y:S02]  /*6160*/  ISETP.NE.AND P0, PT, R38, 0x1, PT ;  /* 0x000000012600780c */ /* 0x000fe40003f05270 */
[----:B------:R-:W-:Y:S01]  /*6170*/  ISETP.NE.AND P2, PT, R40, 0x1, PT ;  /* 0x000000012800780c */ /* 0x000fe20003f45270 */
[-C--:B------:R-:W-:Y:S01]  /*6180*/  IMAD.HI.U32 R22, R99, R92.reuse, RZ ;  /* 0x0000005c63167227 */ /* 0x080fe200078e00ff */
[----:B------:R-:W-:Y:S02]  /*6190*/  SHF.R.U32.HI R23, RZ, R97, R24 ;  /* 0x00000061ff177219 */ /* 0x000fe40000011618 */
[----:B------:R-:W-:Y:S01]  /*61a0*/  ISETP.NE.AND P3, PT, R42, 0x1, PT ;  /* 0x000000012a00780c */ /* 0x000fe20003f65270 */
[----:B------:R-:W-:Y:S01]  /*61b0*/  IMAD.HI.U32 R28, R43, R39, RZ ;  /* 0x000000272b1c7227 */ /* 0x000fe200078e00ff */
[----:B------:R-:W-:Y:S02]  /*61c0*/  SHF.R.U32.HI R22, RZ, R93, R22 ;  /* 0x0000005dff167219 */ /* 0x000fe40000011616 */
[----:B------:R-:W-:Y:S01]  /*61d0*/  SEL R3, R98, R23, !P0 ;  /* 0x0000001762037207 */ /* 0x000fe20004000000 */
[----:B------:R-:W-:Y:S01]  /*61e0*/  IMAD.HI.U32 R26, R45, R92, RZ ;  /* 0x0000005c2d1a7227 */ /* 0x000fe200078e00ff */
[----:B------:R-:W-:Y:S03]  /*61f0*/  SEL R7, R99, R22, !P3 ;  /* 0x0000001663077207 */ /* 0x000fe60005800000 */
[-C--:B------:R-:W-:Y:S01]  /*6200*/  IMAD.HI.U32 R22, R3, R36.reuse, RZ ;  /* 0x0000002403167227 */ /* 0x080fe200078e00ff */
[----:B------:R-:W-:Y:S03]  /*6210*/  SHF.R.U32.HI R26, RZ, R93, R26 ;  /* 0x0000005dff1a7219 */ /* 0x000fe6000001161a */
[----:B------:R-:W-:Y:S01]  /*6220*/  IMAD.HI.U32 R24, R7, R36, RZ ;  /* 0x0000002407187227 */ /* 0x000fe200078e00ff */
[----:B------:R-:W-:Y:S02]  /*6230*/  @P2 SHF.R.U32.HI R3, RZ, R37, R22 ;  /* 0x00000025ff032219 */ /* 0x000fe40000011616 */
[----:B------:R-:W-:Y:S02]  /*6240*/  SHF.R.U32.HI R22, RZ, R97, R28 ;  /* 0x00000061ff167219 */ /* 0x000fe4000001161c */
[----:B------:R-:W-:Y:S01]  /*6250*/  @P2 SHF.R.U32.HI R7, RZ, R37, R24 ;  /* 0x00000025ff072219 */ /* 0x000fe20000011618 */
[C---:B------:R-:W-:Y:S01]  /*6260*/  IMAD R2, R40.reuse, R3, RZ ;  /* 0x0000000328027224 */ /* 0x040fe200078e02ff */
[----:B------:R-:W-:Y:S02]  /*6270*/  SEL R5, R43, R22, !P0 ;  /* 0x000000162b057207 */ /* 0x000fe40004000000 */
[----:B------:R-:W-:Y:S01]  /*6280*/  SEL R3, R45, R26, !P3 ;  /* 0x0000001a2d037207 */ /* 0x000fe20005800000 */
[----:B------:R-:W-:Y:S01]  /*6290*/  IMAD R4, R40, R7, RZ ;  /* 0x0000000728047224 */ /* 0x000fe200078e02ff */
[C---:B------:R-:W-:Y:S01]  /*62a0*/  ISETP.GE.AND P0, PT, R5.reuse, R2, PT ;  /* 0x000000020500720c */ /* 0x040fe20003f06270 */
[----:B------:R-:W-:Y:S03]  /*62b0*/  IMAD.HI.U32 R6, R5, R36, RZ ;  /* 0x0000002405067227 */ /* 0x000fe600078e00ff */
[----:B------:R-:W-:Y:S01]  /*62c0*/  ISETP.GE.OR P0, PT, R3, R4, P0 ;  /* 0x000000040300720c */ /* 0x000fe20000706670 */
[----:B------:R-:W-:Y:S01]  /*62d0*/  IMAD.MOV R4, RZ, RZ, -R3 ;  /* 0x000000ffff047224 */ /* 0x000fe200078e0a03 */
[-C--:B------:R-:W-:Y:S03]  /*62e0*/  SHF.R.U32.HI R6, RZ, R37.reuse, R6 ;  /* 0x00000025ff067219 */ /* 0x080fe60000011606 */
[----:B------:R-:W-:Y:S01]  /*62f0*/  IMAD R45, R42, R4, R45 ;  /* 0x000000042a2d7224 */ /* 0x000fe200078e022d */
[----:B------:R-:W-:Y:S05]  /*6300*/  SEL R15, R5, R6, !P2 ;  /* 0x00000006050f7207 */ /* 0x000fea0005000000 */
[----:B------:R-:W-:Y:S02]  /*6310*/  IMAD.MOV R6, RZ, RZ, -R15 ;  /* 0x000000ffff067224 */ /* 0x000fe400078e0a0f */
[C---:B------:R-:W-:Y:S04]  /*6320*/  @!P0 IMAD.HI.U32 R2, R3.reuse, R36, RZ ;  /* 0x0000002403028227 */ /* 0x040fe800078e00ff */
[----:B------:R-:W-:Y:S01]  /*6330*/  IMAD R6, R40, R6, R5 ;  /* 0x0000000628067224 */ /* 0x000fe200078e0205 */
[----:B------:R-:W-:Y:S04]  /*6340*/  @!P0 SHF.R.U32.HI R2, RZ, R37, R2 ;  /* 0x00000025ff028219 */ /* 0x000fe80000011602 */
[----:B------:R-:W-:Y:S02]  /*6350*/  @!P0 SEL R0, R3, R2, !P2 ;  /* 0x0000000203008207 */ /* 0x000fe40005000000 */
[----:B------:R-:W-:Y:S02]  /*6360*/  IADD3 R2, PT, PT, -R5, RZ, RZ ;  /* 0x000000ff05027210 */ /* 0x000fe40007ffe1ff */
[----:B------:R-:W-:Y:S01]  /*6370*/  @!P0 IADD3 R8, PT, PT, R15, -R0, RZ ;  /* 0x800000000f088210 */ /* 0x000fe20007ffe0ff */
[----:B------:R-:W-:Y:S02]  /*6380*/  @!P0 IMAD R0, R7, R6, R0 ;  /* 0x0000000607008224 */ /* 0x000fe400078e0200 */
[----:B------:R-:W-:Y:S02]  /*6390*/  IMAD R43, R38, R2, R43 ;  /* 0x00000002262b7224 */ /* 0x000fe400078e022b */
[----:B------:R-:W-:Y:S02]  /*63a0*/  @!P0 IMAD R5, R8, R40, R3 ;  /* 0x0000002808058224 */ /* 0x000fe400078e0203 */
[----:B------:R-:W-:Y:S04]  /*63b0*/  @!P0 IMAD.MOV.U32 R3, RZ, RZ, R0 ;  /* 0x000000ffff038224 */ /* 0x000fe800078e0000 */
[----:B------:R-:W-:Y:S02]  /*63c0*/  IMAD R45, R3, R42, R45 ;  /* 0x0000002a032d7224 */ /* 0x000fe400078e022d */
[----:B------:R-:W-:Y:S07]  /*63d0*/  IMAD R43, R5, R38, R43 ;  /* 0x00000026052b7224 */ /* 0x000fee00078e022b */
.L_x_121:
[----:B-1----:R-:W-:Y:S01]  /*63e0*/  @!P1 ISETP.NE.AND P0, PT, R10, 0x1, PT ;  /* 0x000000010a00980c */ /* 0x002fe20003f05270 */
[----:B------:R-:W-:Y:S01]  /*63f0*/  @!P1 IMAD.HI.U32 R0, R45, R12, RZ ;  /* 0x0000000c2d009227 */ /* 0x000fe200078e00ff */
[----:B------:R-:W-:Y:S01]  /*6400*/  @!P1 ISETP.NE.AND P2, PT, R9, 0x1, PT ;  /* 0x000000010900980c */ /* 0x000fe20003f45270 */
[----:B------:R-:W-:Y:S01]  /*6410*/  ULOP3.LUT UP0, URZ, UR48, 0x90, URZ, 0xc0, !UPT ;  /* 0x0000009030ff7892 */ /* 0x000fe2000f80c0ff */
[----:B------:R-:W-:Y:S01]  /*6420*/  R2UR UR42, R21 ;  /* 0x00000000152a72ca */ /* 0x000fe200000e0000 */
[----:B------:R-:W-:Y:S01]  /*6430*/  @!P1 IMAD.HI.U32 R3, R43, R11, RZ ;  /* 0x0000000b2b039227 */ /* 0x000fe200078e00ff */
[----:B------:R-:W-:Y:S02]  /*6440*/  @!P1 SHF.R.U32.HI R0, RZ, R13, R0 ;  /* 0x0000000dff009219 */ /* 0x000fe40000011600 */
[----:B------:R-:W-:Y:S01]  /*6450*/  R2UR UR41, R20 ;  /* 0x00000000142972ca */ /* 0x000fe200000e0000 */
[----:B------:R-:W-:Y:S01]  /*6460*/  VIADD R112, R112, 0x1 ;  /* 0x0000000170707836 */ /* 0x000fe20000000000 */
[----:B------:R-:W-:Y:S02]  /*6470*/  @!P1 SHF.R.U32.HI R2, RZ, R14, R3 ;  /* 0x0000000eff029219 */ /* 0x000fe40000011603 */
[----:B------:R-:W-:Y:S02]  /*6480*/  @!P1 SEL R3, R45, R0, !P2 ;  /* 0x000000002d039207 */ /* 0x000fe40005000000 */
[----:B------:R-:W-:Y:S02]  /*6490*/  @!P1 SEL R2, R43, R2, !P0 ;  /* 0x000000022b029207 */ /* 0x000fe40004000000 */
[----:B------:R-:W-:Y:S01]  /*64a0*/  @P4 SHF.R.U32.HI R103, RZ, 0x10, R17 ;  /* 0x00000010ff674819 */ /* 0x000fe20000011611 */
[----:B------:R-:W-:Y:S02]  /*64b0*/  USHF.L.U32 UR42, UR42, 0x6, URZ ;  /* 0x000000062a2a7899 */ /* 0x000fe400080006ff */
[----:B------:R-:W-:Y:S02]  /*64c0*/  @!P1 IMAD.IADD R0, R2, 0x1, -R3 ;  /* 0x0000000102009824 */ /* 0x000fe400078e0a03 */
[----:B------:R-:W-:Y:S01]  /*64d0*/  @!P1 IMAD.IADD R2, R3, 0x1, -R2 ;  /* 0x0000000103029824 */ /* 0x000fe200078e0a02 */
[----:B------:R-:W-:Y:S01]  /*64e0*/  USHF.L.U32 UR41, UR41, 0x7, URZ ;  /* 0x0000000729297899 */ /* 0x000fe200080006ff */
[----:B------:R-:W-:Y:S02]  /*64f0*/  @!P1 IMAD R45, R0, R9, R45 ;  /* 0x00000009002d9224 */ /* 0x000fe400078e022d */
[----:B------:R-:W-:Y:S01]  /*6500*/  @!P1 IMAD R43, R2, R10, R43 ;  /* 0x0000000a022b9224 */ /* 0x000fe200078e022b */
[----:B------:R-:W-:Y:S08]  /*6510*/  BRA.U !UP0, `(.L_x_122) ;  /* 0x0000000108407547 */ /* 0x000ff0000b800000 */
[----:B------:R-:W1:Y:S01]  /*6520*/  LDCU.64 UR8, c[0x4][0x80] ;  /* 0x01001000ff0877ac */ /* 0x000e620008000a00 */
[----:B------:R-:W-:Y:S01]  /*6530*/  MOV R3, 0x0 ;  /* 0x0000000000037802 */ /* 0x000fe20000000f00 */
[----:B------:R-:W-:Y:S02]  /*6540*/  HFMA2 R12, -RZ, RZ, 0, 5.9604644775390625e-08 ;  /* 0x00000001ff0c7431 */ /* 0x000fe400000001ff */
[----:B------:R-:W-:Y:S02]  /*6550*/  IMAD.MOV.U32 R8, RZ, RZ, 0x70 ;  /* 0x00000070ff087424 */ /* 0x000fe400078e00ff */
[----:B------:R-:W-:Y:S01]  /*6560*/  IMAD.MOV.U32 R13, RZ, RZ, RZ ;  /* 0x000000ffff0d7224 */ /* 0x000fe200078e00ff */
[----:B------:R-:W2:Y:S01]  /*6570*/  LDCU.64 UR6, c[0x4][0x88] ;  /* 0x01001100ff0677ac */ /* 0x000ea20008000a00 */
[----:B------:R-:W3:Y:S01]  /*6580*/  LDC.64 R2, c[0x4][R3] ;  /* 0x0100000003027b82 */ /* 0x000ee20000000a00 */
[----:B------:R-:W4:Y:S01]  /*6590*/  LDCU.64 UR4, c[0x4][0x8] ;  /* 0x01000100ff0477ac */ /* 0x000f220008000a00 */
[----:B-1----:R-:W-:Y:S01]  /*65a0*/  MOV R5, UR9 ;  /* 0x0000000900057c02 */ /* 0x002fe20008000f00 */
[----:B------:R-:W-:Y:S01]  /*65b0*/  IMAD.U32 R4, RZ, RZ, UR8 ;  /* 0x00000008ff047e24 */ /* 0x000fe2000f8e00ff */
[----:B--2---:R-:W-:Y:S01]  /*65c0*/  MOV R7, UR7 ;  /* 0x0000000700077c02 */ /* 0x004fe20008000f00 */
[----:B------:R-:W-:Y:S01]  /*65d0*/  IMAD.U32 R6, RZ, RZ, UR6 ;  /* 0x00000006ff067e24 */ /* 0x000fe2000f8e00ff */
[----:B----4-:R-:W-:Y:S01]  /*65e0*/  MOV R11, UR5 ;  /* 0x00000005000b7c02 */ /* 0x010fe20008000f00 */
[----:B------:R-:W-:Y:S02]  /*65f0*/  IMAD.U32 R10, RZ, RZ, UR4 ;  /* 0x00000004ff0a7e24 */ /* 0x000fe4000f8e00ff */
[----:B------:R-:W-:Y:S07]  /*6600*/  LEPC R20, `(.L_x_122) ;  /* 0x000000001014794e */ /* 0x000fee0000000000 */
[----:B---3-5:R-:W-:Y:S05]  /*6610*/  CALL.ABS.NOINC R2 ;  /* 0x0000000002007343 */ /* 0x028fea0003c00000 */
.L_x_122:
[----:B------:R-:W-:Y:S01]  /*6620*/  LOP3.LUT P0, RZ, R108, 0x90, RZ, 0xc0, !PT ;  /* 0x000000906cff7812 */ /* 0x000fe2000780c0ff */
[----:B------:R-:W-:Y:S11]  /*6630*/  BSSY.RECONVERGENT B6, `(.L_x_123) ;  /* 0x0000013000067945 */ /* 0x000ff60003800200 */
[----:B------:R-:W-:Y:S01]  /*6640*/  @!UPT UIADD3 URZ, UPT, UPT, URZ, URZ, URZ ;  /* 0x000000fffffff290 */ /* 0x000fe2000fffe0ff */
[----:B------:R-:W-:Y:S05]  /*6650*/  @!P0 BRA `(.L_x_124) ;  /* 0x0000000000408947 */ /* 0x000fea0003800000 */
        /* <DEDUP_REMOVED lines=16> */
.L_x_124:
[----:B------:R-:W-:Y:S05]  /*6760*/  BSYNC.RECONVERGENT B6 ;  /* 0x0000000000067941 */ /* 0x000fea0003800200 */
.L_x_123:
[----:B------:R-:W-:Y:S01]  /*6770*/  ISETP.NE.U32.AND P4, PT, R90, RZ, PT ;  /* 0x000000ff5a00720c */ /* 0x000fe20003f85070 */
[----:B------:R-:W-:Y:S01]  /*6780*/  UISETP.NE.AND UP2, UPT, UR50, URZ, UPT ;  /* 0x000000ff3200728c */ /* 0x000fe2000bf45270 */
[----:B------:R-:W-:Y:S01]  /*6790*/  ISETP.NE.U32.AND P3, PT, RZ, UR38, PT ;  /* 0x00000026ff007c0c */ /* 0x000fe2000bf65070 */
[----:B------:R-:W-:Y:S01]  /*67a0*/  UISETP.NE.U32.AND UP1, UPT, UR44, URZ, UPT ;  /* 0x000000ff2c00728c */ /* 0x000fe2000bf25070 */
[----:B------:R-:W-:Y:S01]  /*67b0*/  ISETP.NE.AND.EX P4, PT, R91, RZ, PT, P4 ;  /* 0x000000ff5b00720c */ /* 0x000fe20003f85340 */
[----:B------:R-:W-:Y:S01]  /*67c0*/  UPLOP3.LUT UP0, UPT, UPT, UPT, UPT, 0x40, 0x4 ;  /* 0x000000000004789c */ /* 0x000fe20003f0e870 */
[----:B------:R-:W-:Y:S01]  /*67d0*/  ISETP.NE.AND.EX P3, PT, RZ, UR39, PT, P3 ;  /* 0x00000027ff007c0c */ /* 0x000fe2000bf65330 */
[----:B------:R-:W-:Y:S01]  /*67e0*/  UISETP.NE.AND.EX UP1, UPT, UR45, URZ, UPT, UP1 ;  /* 0x000000ff2d00728c */ /* 0x000fe2000bf25310 */
[----:B------:R-:W-:Y:S04]  /*67f0*/  PLOP3.LUT P1, PT, PT, PT, UP2, 0x80, 0x8 ;  /* 0x000000000008781c */ /* 0x000fe80003f2f028 */
[----:B------:R-:W-:Y:S06]  /*6800*/  @UP2 UPLOP3.LUT UP0, UPT, UPT, UPT, UP1, 0x80, 0x8 ;  /* 0x000000000008289c */ /* 0x000fec0003f0f010 */
[----:B------:R-:W-:Y:S01]  /*6810*/  PLOP3.LUT P0, PT, PT, PT, UP0, 0x80, 0x8 ;  /* 0x000000000008781c */ /* 0x000fe20003f0f008 */
[----:B------:R-:W-:Y:S01]  /*6820*/  @!UPT UIADD3 URZ, UPT, UPT, URZ, URZ, URZ ;  /* 0x000000fffffff290 */ /* 0x000fe2000fffe0ff */
[----:B------:R-:W-:Y:S11]  /*6830*/  BRA.U !UP1, `(.L_x_125) ;  /* 0x0000000109387547 */ /* 0x000ff6000b800000 */
[----:B------:R-:W-:Y:S01]  /*6840*/  UISETP.NE.U32.AND UP0, UPT, UR38, URZ, UPT ;  /* 0x000000ff2600728c */ /* 0x000fe2000bf05070 */
[----:B------:R-:W-:Y:S02]  /*6850*/  HFMA2 R0, -RZ, RZ, 0, 5.9604644775390625e-08 ;  /* 0x00000001ff007431 */ /* 0x000fe400000001ff */
[----:B------:R-:W-:Y:S01]  /*6860*/  IMAD.MOV.U32 R95, RZ, RZ, 0x1 ;  /* 0x00000001ff5f7424 */ /* 0x000fe200078e00ff */
[----:B------:R-:W-:Y:S06]  /*6870*/  UISETP.NE.AND.EX UP0, UPT, UR39, URZ, UPT, UP0 ;  /* 0x000000ff2700728c */ /* 0x000fec000bf05300 */
[----:B------:R-:W-:Y:S05]  /*6880*/  PLOP3.LUT P2, PT, PT, PT, UP0, 0x80, 0x8 ;  /* 0x000000000008781c */ /* 0x000fea0003f4f008 */
[----:B------:R-:W1:Y:S01]  /*6890*/  @UP0 LDCU.64 UR6, c[0x0][0x888] ;  /* 0x00011100ff0607ac */ /* 0x000e620008000a00 */
[----:B------:R-:W-:Y:S07]  /*68a0*/  @UP0 UIMAD UR4, UR36, UR44, URZ ;  /* 0x0000002c240402a4 */ /* 0x000fee000f8e02ff */
[----:B------:R-:W-:Y:S01]  /*68b0*/  @!P2 PRMT R95, R0, 0x7610, R95 ;  /* 0x00007610005fa816 */ /* 0x000fe2000000005f */
[----:B-1----:R-:W-:Y:S03]  /*68c0*/  @UP0 UIMAD.WIDE UR6, UR4, 0x4, UR6 ;  /* 0x00000004040608a5 */ /* 0x002fe6000f8e0206 */
[----:B------:R-:W1:Y:S03]  /*68d0*/  @!UP0 LDCU UR4, c[0x0][0x880] ;  /* 0x00011000ff0487ac */ /* 0x000e660008000800 */
[----:B------:R-:W-:Y:S01]  /*68e0*/  IMAD.U32 R2, RZ, RZ, UR6 ;  /* 0x00000006ff027e24 */ /* 0x000fe2000f8e00ff */
[----:B------:R-:W-:Y:S05]  /*68f0*/  MOV R3, UR7 ;  /* 0x0000000700037c02 */ /* 0x000fea0008000f00 */
[----:B-----5:R2:W5:Y:S02]  /*6900*/  @P2 LDG.E R49, desc[UR46][R2.64] ;  /* 0x0000002e02312981 */ /* 0x020564000c1e1900 */
[----:B-12---:R-:W-:Y:S02]  /*6910*/  @!P2 IMAD.U32 R49, RZ, RZ, UR4 ;  /* 0x00000004ff31ae24 */ /* 0x006fe4000f8e00ff */
.L_x_125:
[----:B------:R-:W-:Y:S05]  /*6920*/  @!P4 BRA `(.L_x_126) ;  /* 0x000000000020c947 */ /* 0x000fea0003800000 */
[----:B------:R-:W-:Y:S04]  /*6930*/  ISETP.NE.U32.AND P2, PT, R88, RZ, PT ;  /* 0x000000ff5800720c */ /* 0x000fe80003f45070 */
[----:B------:R-:W-:Y:S11]  /*6940*/  ISETP.NE.AND.EX P2, PT, R89, RZ, PT, P2 ;  /* 0x000000ff5900720c */ /* 0x000ff60003f45320 */
[----:B------:R-:W-:Y:S02]  /*6950*/  @!UPT UIADD3 URZ, UPT, UPT, URZ, URZ, URZ ;  /* 0x000000fffffff290 */ /* 0x000fe4000fffe0ff */
[----:B------:R-:W1:Y:S01]  /*6960*/  @P2 LDC.64 R2, c[0x0][0x8a8] ;  /* 0x00022a00ff022b82 */ /* 0x000e620000000a00 */
[----:B------:R-:W-:Y:S04]  /*6970*/  @P2 IMAD R0, R90, UR36, RZ ;  /* 0x000000245a002c24 */ /* 0x000fe8000f8e02ff */
[----:B-1----:R-:W-:Y:S05]  /*6980*/  @P2 IMAD.WIDE R2, R0, 0x4, R2 ;  /* 0x0000000400022825 */ /* 0x002fea00078e0202 */
[----:B-----5:R1:W5:Y:S02]  /*6990*/  @P2 LDG.E R46, desc[UR46][R2.64] ;  /* 0x0000002e022e2981 */ /* 0x020364000c1e1900 */
[----:B-1----:R-:W2:Y:S02]  /*69a0*/  @!P2 LDC R46, c[0x0][0x8a0] ;  /* 0x00022800ff2eab82 */ /* 0x002ea40000000800 */
.L_x_126:
[----:B-----5:R-:W-:Y:S01]  /*69b0*/  FSETP.NEU.AND P2, PT, R49, RZ, PT ;  /* 0x000000ff3100720b */ /* 0x020fe20003f4d000 */
[----:B------:R-:W-:Y:S01]  /*69c0*/  BSSY B1, `(.L_x_127) ;  /* 0x0000041000017945 */ /* 0x000fe20003800000 */
[----:B------:R-:W-:Y:S01]  /*69d0*/  SEL R5, RZ, 0xffffffff, P3 ;  /* 0xffffffffff057807 */ /* 0x000fe20001800000 */
[----:B------:R-:W-:Y:S01]  /*69e0*/  IMAD.MOV.U32 R114, RZ, RZ, 0x1 ;  /* 0x00000001ff727424 */ /* 0x000fe200078e00ff */
[----:B------:R-:W-:Y:S01]  /*69f0*/  LOP3.LUT P3, RZ, R95, 0xff, RZ, 0xc0, !PT ;  /* 0x000000ff5fff7812 */ /* 0x000fe2000786c0ff */
[C---:B------:R-:W-:Y:S01]  /*6a00*/  IMAD R48, R44.reuse, 0x40, R47 ;  /* 0x000000402c307824 */ /* 0x040fe200078e022f */
[----:B------:R-:W-:Y:S02]  /*6a10*/  @P1 SEL R0, RZ, 0xffffffff, P2 ;  /* 0xffffffffff001807 */ /* 0x000fe40001000000 */
[----:B------:R-:W-:Y:S02]  /*6a20*/  CS2R R86, SRZ ;  /* 0x0000000000567805 */ /* 0x000fe4000001ff00 */
[----:B------:R-:W-:Y:S02]  /*6a30*/  LEA R3, R105, UR49, 0x3 ;  /* 0x0000003169037c11 */ /* 0x000fe4000f8e18ff */
[----:B------:R-:W-:Y:S02]  /*6a40*/  CS2R R84, SRZ ;  /* 0x0000000000547805 */ /* 0x000fe4000001ff00 */
[----:B------:R-:W-:Y:S02]  /*6a50*/  @P0 SEL R0, R5, R0, !P3 ;  /* 0x0000000005000207 */ /* 0x000fe40005800000 */
[----:B------:R-:W-:Y:S02]  /*6a60*/  CS2R R82, SRZ ;  /* 0x0000000000527805 */ /* 0x000fe4000001ff00 */
[----:B------:R-:W-:Y:S02]  /*6a70*/  LEA R111, R44, UR49, 0x3 ;  /* 0x000000312c6f7c11 */ /* 0x000fe4000f8e18ff */
[----:B------:R-:W-:Y:S02]  /*6a80*/  CS2R R80, SRZ ;  /* 0x0000000000507805 */ /* 0x000fe4000001ff00 */
[----:B------:R-:W-:Y:S02]  /*6a90*/  @P1 LOP3.LUT R0, R0, 0x1, RZ, 0xc0, !PT ;  /* 0x0000000100001812 */ /* 0x000fe400078ec0ff */
[----:B------:R-:W-:Y:S02]  /*6aa0*/  SHF.L.U32 R4, R107, 0x1f, RZ ;  /* 0x0000001f6b047819 */ /* 0x000fe400000006ff */
[----:B------:R-:W-:Y:S02]  /*6ab0*/  ISETP.NE.U32.OR P5, PT, R0, 0x1, !P1 ;  /* 0x000000010000780c */ /* 0x000fe40004fa5470 */
[----:B------:R-:W-:Y:S02]  /*6ac0*/  SEL R0, RZ, 0xffffffff, P2 ;  /* 0xffffffffff007807 */ /* 0x000fe40001000000 */
[----:B------:R-:W-:Y:S02]  /*6ad0*/  PLOP3.LUT P2, PT, PT, PT, UP1, 0x80, 0x8 ;  /* 0x000000000008781c */ /* 0x000fe40003f4f018 */
[----:B------:R-:W-:Y:S07]  /*6ae0*/  P2R R113, PR, RZ, 0x20 ;  /* 0x00000020ff717803 */ /* 0x000fee0000000000 */
[----:B------:R-:W-:Y:S04]  /*6af0*/  @P5 SHF.L.U32 R2, R104, 0x1f, RZ ;  /* 0x0000001f68025819 */ /* 0x000fe800000006ff */
[----:B------:R-:W1:Y:S01]  /*6b00*/  @P5 SYNCS.PHASECHK.TRANS64.TRYWAIT P1, [R3+URZ+0x1a0], R2 ;  /* 0x0001a002030055a7 */ /* 0x000e6200080211ff */
[----:B------:R-:W-:Y:S04]  /*6b10*/  @P2 SEL R0, R5, R0, !P3 ;  /* 0x0000000005002207 */ /* 0x000fe80005800000 */
[----:B------:R-:W-:Y:S04]  /*6b20*/  LOP3.LUT R0, R0, 0x1, RZ, 0xc0, !PT ;  /* 0x0000000100007812 */ /* 0x000fe800078ec0ff */
[----:B------:R-:W-:Y:S04]  /*6b30*/  ISETP.NE.U32.AND P4, PT, R0, 0x1, PT ;  /* 0x000000010000780c */ /* 0x000fe80003f85070 */
[----:B------:R-:W-:Y:S01]  /*6b40*/  P2R R115, PR, RZ, 0x10 ;  /* 0x00000010ff737803 */ /* 0x000fe20000000000 */
[----:B------:R3:W4:Y:S01]  /*6b50*/  SYNCS.PHASECHK.TRANS64.TRYWAIT P0, [R111+URZ+0x1f0], R4 ;  /* 0x0001f0046f0075a7 */ /* 0x00072200080011ff */
[----:B-1----:R-:W-:Y:S01]  /*6b60*/  @P5 SEL R114, RZ, 0x1, !P1 ;  /* 0x00000001ff725807 */ /* 0x002fe20004800000 */
[----:B---3--:R-:W-:Y:S06]  /*6b70*/  @!P5 BRA `(.L_x_128) ;  /* 0x000000000094d947 */ /* 0x008fec0003800000 */
[----:B------:R-:W-:Y:S01]  /*6b80*/  @P4 IMAD R5, R105, 0x1000, R100 ;  /* 0x0000100069054824 */ /* 0x000fe200078e0264 */
[----:B------:R-:W-:Y:S01]  /*6b90*/  LOP3.LUT P5, RZ, R101, 0x80, RZ, 0xc0, !PT ;  /* 0x0000008065ff7812 */ /* 0x000fe200078ac0ff */
[----:B------:R-:W-:Y:S01]  /*6ba0*/  BSSY B0, `(.L_x_129) ;  /* 0x0000010000007945 */ /* 0x000fe20003800000 */
[----:B------:R-:W-:Y:S01]  /*6bb0*/  ISETP.NE.AND P2, PT, R114, RZ, PT ;  /* 0x000000ff7200720c */ /* 0x000fe20003f45270 */
[----:B------:R-:W-:Y:S01]  /*6bc0*/  @P4 VIADD R2, R5, UR49 ;  /* 0x0000003105024c36 */ /* 0x000fe20008000000 */
[----:B------:R-:W-:Y:S02]  /*6bd0*/  PLOP3.LUT P1, PT, PT, PT, PT, 0x8, 0x80 ;  /* 0x000000000080781c */ /* 0x000fe40003f2e170 */
[----:B------:R-:W-:Y:S02]  /*6be0*/  CS2R R82, SRZ ;  /* 0x0000000000527805 */ /* 0x000fe4000001ff00 */
[----:B------:R-:W-:Y:S01]  /*6bf0*/  @P4 PLOP3.LUT P1, PT, P5, PT, PT, 0x80, 0x8 ;  /* 0x000000000008481c */ /* 0x000fe20002f2f070 */
[C---:B------:R-:W-:Y:S01]  /*6c00*/  @P4 VIADD R0, R2.reuse, 0x300 ;  /* 0x0000030002004836 */ /* 0x040fe20000000000 */
[----:B------:R-:W-:Y:S01]  /*6c10*/  CS2R R80, SRZ ;  /* 0x0000000000507805 */ /* 0x000fe2000001ff00 */
[----:B------:R-:W-:Y:S01]  /*6c20*/  @P4 VIADD R2, R2, 0x310 ;  /* 0x0000031002024836 */ /* 0x000fe20000000000 */
[----:B------:R-:W-:Y:S02]  /*6c30*/  CS2R R86, SRZ ;  /* 0x0000000000567805 */ /* 0x000fe4000001ff00 */
[----:B------:R-:W-:Y:S07]  /*6c40*/  CS2R R84, SRZ ;  /* 0x0000000000547805 */ /* 0x000fee000001ff00 */
[----:B------:R-:W-:Y:S01]  /*6c50*/  @P1 VIADD R2, R0, 0xfffffff0 ;  /* 0xfffffff000021836 */ /* 0x000fe20000000000 */
[----:B------:R-:W-:Y:S06]  /*6c60*/  @P2 BRA `(.L_x_130) ;  /* 0x00000000000c2947 */ /* 0x000fec0003800000 */
[----:B------:R-:W-:Y:S04]  /*6c70*/  SHF.L.U32 R0, R104, 0x1f, RZ ;  /* 0x0000001f68007819 */ /* 0x000fe800000006ff */
[----:B------:R-:W1:Y:S02]  /*6c80*/  SYNCS.PHASECHK.TRANS64.TRYWAIT P1, [R3+URZ+0x1a0], R0 ;  /* 0x0001a000030075a7 */ /* 0x000e6400080211ff */
[----:B-1----:R-:W-:Y:S05]  /*6c90*/  @!P1 BRA `(.L_x_131) ;  /* 0x0000002c00709947 */ /* 0x002fea0003800000 */
.L_x_130:
[----:B------:R-:W-:Y:S05]  /*6ca0*/  BSYNC B0 ;  /* 0x0000000000007941 */ /* 0x000fea0003800000 */
.L_x_129:
[----:B------:R-:W-:Y:S01]  /*6cb0*/  ISETP.NE.AND P1, PT, R115, RZ, PT ;  /* 0x000000ff7300720c */ /* 0x000fe20003f25270 */
[----:B-1----:R-:W-:Y:S02]  /*6cc0*/  VIADD R3, R3, 0x1b0 ;  /* 0x000001b003037836 */ /* 0x002fe40000000000 */
[----:B------:R-:W-:Y:S02]  /*6cd0*/  IMAD.U32 R0, RZ, RZ, UR37 ;  /* 0x00000025ff007e24 */ /* 0x000fe4000f8e00ff */
[----:B------:R-:W-:Y:S03]  /*6ce0*/  VIADD R105, R105, 0x1 ;  /* 0x0000000169697836 */ /* 0x000fe60000000000 */
[----:B------:R-:W-:Y:S05]  /*6cf0*/  PRMT R0, R0, 0x654, R3 ;  /* 0x0000065400007816 */ /* 0x000fea0000000003 */
[----:B------:R1:W3:Y:S04]  /*6d00*/  @P1 LDS.128 R80, [R5+UR49+0x300] ;  /* 0x0003003105501984 */ /* 0x0002e80008000c00 */
[----:B------:R1:W1:Y:S01]  /*6d10*/  @P1 LDS.128 R84, [R2] ;  /* 0x0000000002541984 */ /* 0x0002620000000c00 */
[C---:B------:R-:W-:Y:S01]  /*6d20*/  ISETP.NE.AND P1, PT, R105.reuse, 0x2, PT ;  /* 0x000000026900780c */ /* 0x040fe20003f25270 */
[----:B------:R-:W-:Y:S01]  /*6d30*/  @!PT LDS RZ, [RZ] ;  /* 0x00000000fffff984 */ /* 0x000fe20000000800 */
[----:B------:R-:W-:Y:S01]  /*6d40*/  @!PT LDS RZ, [RZ] ;  /* 0x00000000fffff984 */ /* 0x000fe20000000800 */
[----:B------:R-:W-:Y:S01]  /*6d50*/  @!PT LDS RZ, [RZ] ;  /* 0x00000000fffff984 */ /* 0x000fe20000000800 */
[----:B------:R-:W-:Y:S01]  /*6d60*/  @!PT LDS RZ, [RZ] ;  /* 0x00000000fffff984 */ /* 0x000fe20000000800 */
[----:B------:R5:W-:Y:S06]  /*6d70*/  MEMBAR.ALL.CTA ;  /* 0x0000000000007992 */ /* 0x000bec0000008000 */
[----:B-----5:R-:W5:Y:S01]  /*6d80*/  FENCE.VIEW.ASYNC.S ;  /* 0x00000000000073c6 */ /* 0x020f620000000000 */
[----:B------:R-:W-:Y:S02]  /*6d90*/  SEL R3, RZ, 0x1, P1 ;  /* 0x00000001ff037807 */ /* 0x000fe40000800000 */
[----:B------:R-:W-:Y:S02]  /*6da0*/  SEL R105, R105, RZ, P1 ;  /* 0x000000ff69697207 */ /* 0x000fe40000800000 */
[----:B------:R-:W-:Y:S01]  /*6db0*/  LOP3.LUT R104, R104, R3, RZ, 0x3c, !PT ;  /* 0x0000000368687212 */ /* 0x000fe200078e3cff */
[----:B-----5:R1:W-:Y:S06]  /*6dc0*/  SYNCS.ARRIVE.TRANS64.RED.A1T0 RZ, [R0+URZ], RZ ;  /* 0x000000ff00ff79a7 */ /* 0x0203ec00081004ff */
.L_x_128:
[----:B------:R-:W-:Y:S05]  /*6dd0*/  BSYNC B1 ;  /* 0x0000000000017941 */ /* 0x000fea0003800000 */
.L_x_127:
[----:B------:R-:W-:Y:S04]  /*6de0*/  SHF.R.U32.HI R3, RZ, 0x15, R48 ;  /* 0x00000015ff037819 */ /* 0x000fe80000011630 */
[----:B------:R-:W-:Y:S01]  /*6df0*/  LOP3.LUT P1, RZ, R3, 0x3, R102, 0x48, !PT ;  /* 0x0000000303ff7812 */ /* 0x000fe20007824866 */
[----:B------:R-:W-:Y:S01]  /*6e00*/  @!UPT UIADD3 URZ, UPT, UPT, URZ, URZ, URZ ;  /* 0x000000fffffff290 */ /* 0x000fe2000fffe0ff */
[----:B----4-:R-:W-:Y:S11]  /*6e10*/  @P0 BRA `(.L_x_132) ;  /* 0x0000000000080947 */ /* 0x010ff60003800000 */
[----:B------:R-:W4:Y:S02]  /*6e20*/  SYNCS.PHASECHK.TRANS64.TRYWAIT P0, [R111+URZ+0x1f0], R4 ;  /* 0x0001f0046f0075a7 */ /* 0x000f2400080011ff */
[----:B----4-:R-:W-:Y:S05]  /*6e30*/  @!P0 BRA `(.L_x_133) ;  /* 0x0000002c001c8947 */ /* 0x010fea0003800000 */
.L_x_132:
[----:B------:R-:W-:Y:S05]  /*6e40*/  @!P1 BRA `(.L_x_134) ;  /* 0x0000000000409947 */ /* 0x000fea0003800000 */
[----:B------:R-:W5:Y:S01]  /*6e50*/  LDCU.64 UR8, c[0x4][0x70] ;  /* 0x01000e00ff0877ac */ /* 0x000f620008000a00 */
[----:B------:R-:W-:Y:S01]  /*6e60*/  MOV R3, 0x0 ;  /* 0x0000000000037802 */ /* 0x000fe20000000f00 */
[----:B------:R-:W-:Y:S02]  /*6e70*/  HFMA2 R12, -RZ, RZ, 0, 5.9604644775390625e-08 ;  /* 0x00000001ff0c7431 */ /* 0x000fe400000001ff */
[----:B------:R-:W-:Y:S02]  /*6e80*/  IMAD.MOV.U32 R8, RZ, RZ, 0x192 ;  /* 0x00000192ff087424 */ /* 0x000fe400078e00ff */
[----:B------:R-:W-:Y:S01]  /*6e90*/  IMAD.MOV.U32 R13, RZ, RZ, RZ ;  /* 0x000000ffff0d7224 */ /* 0x000fe200078e00ff */
[----:B------:R-:W2:Y:S01]  /*6ea0*/  LDCU.64 UR6, c[0x4][0x78] ;  /* 0x01000f00ff0677ac */ /* 0x000ea20008000a00 */
[----:B-1----:R-:W1:Y:S01]  /*6eb0*/  LDC.64 R2, c[0x4][R3] ;  /* 0x0100000003027b82 */ /* 0x002e620000000a00 */
[----:B------:R-:W3:Y:S01]  /*6ec0*/  LDCU.64 UR4, c[0x4][0x10] ;  /* 0x01000200ff0477ac */ /* 0x000ee20008000a00 */
[----:B-----5:R-:W-:Y:S01]  /*6ed0*/  MOV R5, UR9 ;  /* 0x0000000900057c02 */ /* 0x020fe20008000f00 */
[----:B----4-:R-:W-:Y:S01]  /*6ee0*/  IMAD.U32 R4, RZ, RZ, UR8 ;  /* 0x00000008ff047e24 */ /* 0x010fe2000f8e00ff */
[----:B--2---:R-:W-:Y:S01]  /*6ef0*/  MOV R7, UR7 ;  /* 0x0000000700077c02 */ /* 0x004fe20008000f00 */
[----:B------:R-:W-:Y:S01]  /*6f00*/  IMAD.U32 R6, RZ, RZ, UR6 ;  /* 0x00000006ff067e24 */ /* 0x000fe2000f8e00ff */
[----:B---3--:R-:W-:Y:S01]  /*6f10*/  MOV R11, UR5 ;  /* 0x00000005000b7c02 */ /* 0x008fe20008000f00 */
[----:B------:R-:W-:Y:S02]  /*6f20*/  IMAD.U32 R10, RZ, RZ, UR4 ;  /* 0x00000004ff0a7e24 */ /* 0x000fe4000f8e00ff */
[----:B------:R-:W-:Y:S07]  /*6f30*/  LEPC R20, `(.L_x_134) ;  /* 0x000000001014794e */ /* 0x000fee0000000000 */
[----:B-1----:R-:W-:Y:S05]  /*6f40*/  CALL.ABS.NOINC R2 ;  /* 0x0000000002007343 */ /* 0x002fea0003c00000 */
.L_x_134:
[-C--:B---3--:R-:W-:Y:S01]  /*6f50*/  F2FP.F16.E4M3.UNPACK_B R51, R80.reuse ;  /* 0x00000050ff33723e */ /* 0x088fe200020006ff */
[----:B------:R-:W-:Y:S05]  /*6f60*/  WARPSYNC.ALL ;  /* 0x0000000000007948 */ /* 0x000fea0003800000 */
[----:B------:R-:W-:Y:S01]  /*6f70*/  R2UR UR4, R48 ;  /* 0x00000000300472ca */ /* 0x000fe200000e0000 */
[--C-:B------:R-:W-:Y:S01]  /*6f80*/  HADD2.F32 R50, -RZ, R51.reuse.H0_H0 ;  /* 0x20000033ff327230 */ /* 0x100fe20000004100 */
[----:B------:R-:W-:Y:S01]  /*6f90*/  F2FP.F16.E4M3.UNPACK_B R53, R80.H1 ;  /* 0x00000050ff35723e */ /* 0x000fe200030006ff */
[----:B------:R-:W-:Y:S01]  /*6fa0*/  HADD2.F32 R51, -RZ, R51.H1_H1 ;  /* 0x30000033ff337230 */ /* 0x000fe20000004100 */
[-C--:B------:R-:W-:Y:S01]  /*6fb0*/  F2FP.F16.E4M3.UNPACK_B R55, R81.reuse ;  /* 0x00000051ff37723e */ /* 0x080fe200020006ff */
[----:B------:R-:W-:Y:S01]  /*6fc0*/  BSSY.RECONVERGENT B0, `(.L_x_135) ;  /* 0x000009e000007945 */ /* 0x000fe20003800200 */
[----:B------:R-:W-:Y:S01]  /*6fd0*/  F2FP.F16.E4M3.UNPACK_B R57, R81.H1 ;  /* 0x00000051ff39723e */ /* 0x000fe200030006ff */
[--C-:B------:R-:W-:Y:S01]  /*6fe0*/  HADD2.F32 R52, -RZ, R53.reuse.H0_H0 ;  /* 0x20000035ff347230 */ /* 0x100fe20000004100 */
[-C--:B------:R-:W-:Y:S01]  /*6ff0*/  F2FP.F16.E4M3.UNPACK_B R59, R82.reuse ;  /* 0x00000052ff3b723e */ /* 0x080fe200020006ff */
[----:B------:R-:W-:Y:S01]  /*7000*/  HADD2.F32 R54, -RZ, R53.H1_H1 ;  /* 0x30000035ff367230 */ /* 0x000fe20000004100 */
[----:B------:R-:W-:Y:S01]  /*7010*/  F2FP.F16.E4M3.UNPACK_B R61, R82.H1 ;  /* 0x00000052ff3d723e */ /* 0x000fe200030006ff */
[--C-:B------:R-:W-:Y:S01]  /*7020*/  HADD2.F32 R53, -RZ, R55.reuse.H0_H0 ;  /* 0x20000037ff357230 */ /* 0x100fe20000004100 */
[-C--:B------:R-:W-:Y:S01]  /*7030*/  F2FP.F16.E4M3.UNPACK_B R63, R83.reuse ;  /* 0x00000053ff3f723e */ /* 0x080fe200020006ff */
[----:B-1--4-:R-:W2:Y:S01]  /*7040*/  LDTM.x32 R4, tmem[UR4] ;  /* 0x00000004000479ee */ /* 0x012ea200082c0000 */
[----:B------:R-:W-:Y:S01]  /*7050*/  F2FP.F16.E4M3.UNPACK_B R65, R83.H1 ;  /* 0x00000053ff41723e */ /* 0x000fe200030006ff */
[----:B------:R-:W-:Y:S01]  /*7060*/  HADD2.F32 R56, -RZ, R55.H1_H1 ;  /* 0x30000037ff387230 */ /* 0x000fe20000004100 */
[-C--:B------:R-:W-:Y:S01]  /*7070*/  F2FP.F16.E4M3.UNPACK_B R67, R84.reuse ;  /* 0x00000054ff43723e */ /* 0x080fe200020006ff */
[----:B------:R-:W-:Y:S01]  /*7080*/  HADD2.F32 R60, -RZ, R59.H1_H1 ;  /* 0x3000003bff3c7230 */ /* 0x000fe20000004100 */
[----:B------:R-:W-:Y:S01]  /*7090*/  IADD3 R125, PT, PT, R100, UR49, RZ ;  /* 0x00000031647d7c10 */ /* 0x000fe2000fffe0ff */
[----:B------:R-:W-:Y:S01]  /*70a0*/  HADD2.F32 R64, -RZ, R63.H1_H1 ;  /* 0x3000003fff407230 */ /* 0x000fe20000004100 */
[----:B------:R-:W-:Y:S01]  /*70b0*/  ISETP.NE.AND P6, PT, R113, RZ, PT ;  /* 0x000000ff7100720c */ /* 0x000fe20003fc5270 */
[----:B------:R-:W-:Y:S01]  /*70c0*/  HADD2.F32 R68, -RZ, R67.H1_H1 ;  /* 0x30000043ff447230 */ /* 0x000fe20000004100 */
[----:B------:R-:W-:Y:S01]  /*70d0*/  LOP3.LUT P5, RZ, R101, 0x80, RZ, 0xc0, !PT ;  /* 0x0000008065ff7812 */ /* 0x000fe200078ac0ff */
[--C-:B------:R-:W-:Y:S01]  /*70e0*/  HADD2.F32 R55, -RZ, R57.reuse.H0_H0 ;  /* 0x20000039ff377230 */ /* 0x100fe20000004100 */
[----:B------:R-:W-:Y:S01]  /*70f0*/  F2FP.F16.E4M3.UNPACK_B R69, R84.H1 ;  /* 0x00000054ff45723e */ /* 0x000fe200030006ff */
[----:B------:R-:W-:Y:S01]  /*7100*/  HADD2.F32 R58, -RZ, R57.H1_H1 ;  /* 0x30000039ff3a7230 */ /* 0x000fe20000004100 */
[-C--:B------:R-:W-:Y:S01]  /*7110*/  F2FP.F16.E4M3.UNPACK_B R71, R85.reuse ;  /* 0x00000055ff47723e */ /* 0x080fe200020006ff */
[----:B------:R-:W-:Y:S01]  /*7120*/  HADD2.F32 R57, -RZ, R59.H0_H0 ;  /* 0x2000003bff397230 */ /* 0x000fe20000004100 */
[----:B------:R-:W-:Y:S01]  /*7130*/  F2FP.F16.E4M3.UNPACK_B R73, R85.H1 ;  /* 0x00000055ff49723e */ /* 0x000fe200030006ff */
[----:B------:R-:W-:Y:S01]  /*7140*/  HADD2.F32 R59, -RZ, R61.H0_H0 ;  /* 0x2000003dff3b7230 */ /* 0x000fe20000004100 */
[-C--:B------:R-:W-:Y:S01]  /*7150*/  F2FP.F16.E4M3.UNPACK_B R75, R86.reuse ;  /* 0x00000056ff4b723e */ /* 0x080fe200020006ff */
[----:B------:R-:W-:Y:S01]  /*7160*/  HADD2.F32 R72, -RZ, R71.H1_H1 ;  /* 0x30000047ff487230 */ /* 0x000fe20000004100 */
[----:B------:R-:W-:Y:S01]  /*7170*/  F2FP.F16.E4M3.UNPACK_B R77, R86.H1 ;  /* 0x00000056ff4d723e */ /* 0x000fe200030006ff */
[----:B------:R-:W-:Y:S01]  /*7180*/  HADD2.F32 R62, -RZ, R61.H1_H1 ;  /* 0x3000003dff3e7230 */ /* 0x000fe20000004100 */
[----:B------:R-:W-:Y:S01]  /*7190*/  F2FP.F16.E4M3.UNPACK_B R79, R87.H1 ;  /* 0x00000057ff4f723e */ /* 0x000fe200030006ff */
[----:B------:R-:W-:Y:S01]  /*71a0*/  HADD2.F32 R61, -RZ, R63.H0_H0 ;  /* 0x2000003fff3d7230 */ /* 0x000fe20000004100 */
[----:B------:R-:W-:Y:S01]  /*71b0*/  ISETP.NE.AND P0, PT, R109, RZ, PT ;  /* 0x000000ff6d00720c */ /* 0x000fe20003f05270 */
[C---:B--2---:R-:W-:Y:S01]  /*71c0*/  FMUL R0, R46.reuse, R4 ;  /* 0x000000042e007220 */ /* 0x044fe20000400000 */
[C---:B------:R-:W-:Y:S01]  /*71d0*/  FMUL R2, R46.reuse, R5 ;  /* 0x000000052e027220 */ /* 0x040fe20000400000 */
[C---:B------:R-:W-:Y:S01]  /*71e0*/  FMUL R4, R46.reuse, R8 ;  /* 0x000000082e047220 */ /* 0x040fe20000400000 */
[C---:B------:R-:W-:Y:S01]  /*71f0*/  FMUL R5, R46.reuse, R9 ;  /* 0x000000092e057220 */ /* 0x040fe20000400000 */
[C---:B------:R-:W-:Y:S01]  /*7200*/  FFMA R0, R49.reuse, R50, R0 ;  /* 0x0000003231007223 */ /* 0x040fe20000000000 */
[C---:B------:R-:W-:Y:S01]  /*7210*/  FFMA R2, R49.reuse, R51, R2 ;  /* 0x0000003331027223 */ /* 0x040fe20000000002 */
[C---:B------:R-:W-:Y:S01]  /*7220*/  FMUL R8, R46.reuse, R12 ;  /* 0x0000000c2e087220 */ /* 0x040fe20000400000 */
[C---:B------:R-:W-:Y:S01]  /*7230*/  FMUL R9, R46.reuse, R13 ;  /* 0x0000000d2e097220 */ /* 0x040fe20000400000 */
[C---:B------:R-:W-:Y:S01]  /*7240*/  FMUL R12, R46.reuse, R16 ;  /* 0x000000102e0c7220 */ /* 0x040fe20000400000 */
[C---:B------:R-:W-:Y:S01]  /*7250*/  FMUL R13, R46.reuse, R17 ;  /* 0x000000112e0d7220 */ /* 0x040fe20000400000 */
[C---:B------:R-:W-:Y:S01]  /*7260*/  FMUL R16, R46.reuse, R20 ;  /* 0x000000142e107220 */ /* 0x040fe20000400000 */
[C---:B------:R-:W-:Y:S01]  /*7270*/  FMUL R17, R46.reuse, R21 ;  /* 0x000000152e117220 */ /* 0x040fe20000400000 */
[C---:B------:R-:W-:Y:S01]  /*7280*/  FMUL R20, R46.reuse, R24 ;  /* 0x000000182e147220 */ /* 0x040fe20000400000 */
[C---:B------:R-:W-:Y:S01]  /*7290*/  FMUL R21, R46.reuse, R25 ;  /* 0x000000192e157220 */ /* 0x040fe20000400000 */
[----:B------:R-:W-:Y:S02]  /*72a0*/  HADD2.F32 R76, -RZ, R75.H1_H1 ;  /* 0x3000004bff4c7230 */ /* 0x000fe40000004100 */
[C---:B------:R-:W-:Y:S01]  /*72b0*/  FMUL R24, R46.reuse, R28 ;  /* 0x0000001c2e187220 */ /* 0x040fe20000400000 */
[C---:B------:R-:W-:Y:S01]  /*72c0*/  FMUL R25, R46.reuse, R29 ;  /* 0x0000001d2e197220 */ /* 0x040fe20000400000 */
[C---:B------:R-:W-:Y:S01]  /*72d0*/  FMUL R28, R46.reuse, R32 ;  /* 0x000000202e1c7220 */ /* 0x040fe20000400000 */
[C---:B------:R-:W-:Y:S01]  /*72e0*/  FMUL R29, R46.reuse, R33 ;  /* 0x000000212e1d7220 */ /* 0x040fe20000400000 */
[C---:B------:R-:W-:Y:S01]  /*72f0*/  FMUL R3, R46.reuse, R6 ;  /* 0x000000062e037220 */ /* 0x040fe20000400000 */
[C---:B------:R-:W-:Y:S01]  /*7300*/  FMUL R7, R46.reuse, R7 ;  /* 0x000000072e077220 */ /* 0x040fe20000400000 */
[----:B------:R-:W-:Y:S01]  /*7310*/  FMUL R6, R46, R10 ;  /* 0x0000000a2e067220 */ /* 0x000fe20000400000 */
[----:B------:R-:W-:Y:S01]  /*7320*/  F2FP.F16.E4M3.UNPACK_B R50, R87 ;  /* 0x00000057ff32723e */ /* 0x000fe200020006ff */
[C---:B------:R-:W-:Y:S01]  /*7330*/  FFMA R3, R49.reuse, R52, R3 ;  /* 0x0000003431037223 */ /* 0x040fe20000000003 */
[C---:B------:R-:W-:Y:S01]  /*7340*/  FFMA R7, R49.reuse, R54, R7 ;  /* 0x0000003631077223 */ /* 0x040fe20000000007 */
[----:B------:R-:W-:Y:S01]  /*7350*/  @P6 SHF.L.U32 R32, R104, 0x1f, RZ ;  /* 0x0000001f68206819 */ /* 0x000fe200000006ff */
[C---:B------:R-:W-:Y:S01]  /*7360*/  FFMA R4, R49.reuse, R53, R4 ;  /* 0x0000003531047223 */ /* 0x040fe20000000004 */
[----:B------:R-:W-:Y:S01]  /*7370*/  FFMA R5, R49, R56, R5 ;  /* 0x0000003831057223 */ /* 0x000fe20000000005 */
[C---:B------:R-:W-:Y:S01]  /*7380*/  FMUL R11, R46.reuse, R11 ;  /* 0x0000000b2e0b7220 */ /* 0x040fe20000400000 */
[----:B------:R-:W-:Y:S01]  /*7390*/  F2FP.SATFINITE.E4M3.F32.PACK_AB_MERGE_C R113, R7, R3, RZ ;  /* 0x000000030771723e */ /* 0x000fe200048070ff */
[C---:B------:R-:W-:Y:S01]  /*73a0*/  FFMA R6, R49.reuse, R55, R6 ;  /* 0x0000003731067223 */ /* 0x040fe20000000006 */
[----:B------:R-:W-:Y:S01]  /*73b0*/  FMUL R10, R46, R14 ;  /* 0x0000000e2e0a7220 */ /* 0x000fe20000400000 */
[C---:B------:R-:W-:Y:S01]  /*73c0*/  FFMA R11, R49.reuse, R58, R11 ;  /* 0x0000003a310b7223 */ /* 0x040fe2000000000b */
[----:B------:R-:W-:Y:S01]  /*73d0*/  F2FP.SATFINITE.E4M3.F32.PACK_AB_MERGE_C R116, R2, R0, R113 ;  /* 0x000000000274723e */ /* 0x000fe20004807071 */
[C---:B------:R-:W-:Y:S01]  /*73e0*/  FMUL R15, R46.reuse, R15 ;  /* 0x0000000f2e0f7220 */ /* 0x040fe20000400000 */
[----:B------:R-:W-:Y:S01]  /*73f0*/  MOV R113, 0x10 ;  /* 0x0000001000717802 */ /* 0x000fe20000000f00 */
[----:B------:R-:W-:Y:S01]  /*7400*/  FFMA R8, R49, R57, R8 ;  /* 0x0000003931087223 */ /* 0x000fe20000000008 */
[----:B------:R-:W-:Y:S01]  /*7410*/  F2FP.SATFINITE.E4M3.F32.PACK_AB_MERGE_C R117, R11, R6, RZ ;  /* 0x000000060b75723e */ /* 0x000fe200048070ff */
[----:B------:R-:W-:Y:S01]  /*7420*/  FFMA R9, R49, R60, R9 ;  /* 0x0000003c31097223 */ /* 0x000fe20000000009 */
[--C-:B------:R-:W-:Y:S01]  /*7430*/  HADD2.F32 R63, -RZ, R65.reuse.H0_H0 ;  /* 0x20000041ff3f7230 */ /* 0x100fe20000004100 */
[----:B------:R-:W-:Y:S01]  /*7440*/  SEL R124, R113, 0xfffffff0, !P5 ;  /* 0xfffffff0717c7807 */ /* 0x000fe20006800000 */
[----:B------:R-:W-:Y:S01]  /*7450*/  FFMA R10, R49, R59, R10 ;  /* 0x0000003b310a7223 */ /* 0x000fe2000000000a */
[----:B------:R-:W-:Y:S01]  /*7460*/  F2FP.SATFINITE.E4M3.F32.PACK_AB_MERGE_C R117, R5, R4, R117 ;  /* 0x000000040575723e */ /* 0x000fe20004807075 */
[----:B------:R-:W-:Y:S01]  /*7470*/  FFMA R15, R49, R62, R15 ;  /* 0x0000003e310f7223 */ /* 0x000fe2000000000f */
[----:B------:R-:W-:Y:S01]  /*7480*/  IADD3 R113, PT, PT, R125, R124, RZ ;  /* 0x0000007c7d717210 */ /* 0x000fe20007ffe0ff */
[C---:B------:R-:W-:Y:S01]  /*7490*/  FFMA R12, R49.reuse, R61, R12 ;  /* 0x0000003d310c7223 */ /* 0x040fe2000000000c */
[----:B------:R-:W-:Y:S01]  /*74a0*/  FFMA R13, R49, R64, R13 ;  /* 0x00000040310d7223 */ /* 0x000fe2000000000d */
[--C-:B------:R-:W-:Y:S01]  /*74b0*/  HADD2.F32 R51, -RZ, R50.reuse.H0_H0 ;  /* 0x20000032ff337230 */ /* 0x100fe20000004100 */
[----:B------:R-:W-:Y:S01]  /*74c0*/  F2FP.SATFINITE.E4M3.F32.PACK_AB_MERGE_C R118, R15, R10, RZ ;  /* 0x0000000a0f76723e */ /* 0x000fe200048070ff */
[----:B------:R-:W-:Y:S02]  /*74d0*/  HADD2.F32 R50, -RZ, R50.H1_H1 ;  /* 0x30000032ff327230 */ /* 0x000fe40000004100 */
[C---:B------:R-:W-:Y:S01]  /*74e0*/  FMUL R14, R46.reuse, R18 ;  /* 0x000000122e0e7220 */ /* 0x040fe20000400000 */
[----:B------:R-:W-:Y:S02]  /*74f0*/  HADD2.F32 R66, -RZ, R65.H1_H1 ;  /* 0x30000041ff427230 */ /* 0x000fe40000004100 */
[C---:B------:R-:W-:Y:S01]  /*7500*/  FMUL R19, R46.reuse, R19 ;  /* 0x000000132e137220 */ /* 0x040fe20000400000 */
[----:B------:R-:W-:Y:S02]  /*7510*/  HADD2.F32 R65, -RZ, R67.H0_H0 ;  /* 0x20000043ff417230 */ /* 0x000fe40000004100 */
[C---:B------:R-:W-:Y:S01]  /*7520*/  FFMA R14, R49.reuse, R63, R14 ;  /* 0x0000003f310e7223 */ /* 0x040fe2000000000e */
[--C-:B------:R-:W-:Y:S02]  /*7530*/  HADD2.F32 R67, -RZ, R69.reuse.H0_H0 ;  /* 0x20000045ff437230 */ /* 0x100fe40000004100 */
[C---:B------:R-:W-:Y:S01]  /*7540*/  FMUL R18, R46.reuse, R22 ;  /* 0x000000162e127220 */ /* 0x040fe20000400000 */
[----:B------:R-:W-:Y:S02]  /*7550*/  HADD2.F32 R70, -RZ, R69.H1_H1 ;  /* 0x30000045ff467230 */ /* 0x000fe40000004100 */
[C---:B------:R-:W-:Y:S01]  /*7560*/  FFMA R19, R49.reuse, R66, R19 ;  /* 0x0000004231137223 */ /* 0x040fe20000000013 */
[----:B------:R-:W-:Y:S02]  /*7570*/  HADD2.F32 R69, -RZ, R71.H0_H0 ;  /* 0x20000047ff457230 */ /* 0x000fe40000004100 */
[C---:B------:R-:W-:Y:S01]  /*7580*/  FMUL R23, R46.reuse, R23 ;  /* 0x000000172e177220 */ /* 0x040fe20000400000 */
[C---:B------:R-:W-:Y:S01]  /*7590*/  FFMA R16, R49.reuse, R65, R16 ;  /* 0x0000004131107223 */ /* 0x040fe20000000010 */
[C---:B------:R-:W-:Y:S01]  /*75a0*/  FFMA R17, R49.reuse, R68, R17 ;  /* 0x0000004431117223 */ /* 0x040fe20000000011 */
[--C-:B------:R-:W-:Y:S02]  /*75b0*/  HADD2.F32 R71, -RZ, R73.reuse.H0_H0 ;  /* 0x20000049ff477230 */ /* 0x100fe40000004100 */
[C---:B------:R-:W-:Y:S01]  /*75c0*/  FFMA R18, R49.reuse, R67, R18 ;  /* 0x0000004331127223 */ /* 0x040fe20000000012 */
[----:B------:R-:W-:Y:S02]  /*75d0*/  HADD2.F32 R74, -RZ, R73.H1_H1 ;  /* 0x30000049ff4a7230 */ /* 0x000fe40000004100 */
[C---:B------:R-:W-:Y:S01]  /*75e0*/  FMUL R22, R46.reuse, R26 ;  /* 0x0000001a2e167220 */ /* 0x040fe20000400000 */
[----:B------:R-:W-:Y:S02]  /*75f0*/  HADD2.F32 R73, -RZ, R75.H0_H0 ;  /* 0x2000004bff497230 */ /* 0x000fe40000004100 */
[C---:B------:R-:W-:Y:S01]  /*7600*/  FFMA R23, R49.reuse, R70, R23 ;  /* 0x0000004631177223 */ /* 0x040fe20000000017 */
[C---:B------:R-:W-:Y:S01]  /*7610*/  FMUL R27, R46.reuse, R27 ;  /* 0x0000001b2e1b7220 */ /* 0x040fe20000400000 */
[C---:B------:R-:W-:Y:S01]  /*7620*/  FFMA R20, R49.reuse, R69, R20 ;  /* 0x0000004531147223 */ /* 0x040fe20000000014 */
[C---:B------:R-:W-:Y:S01]  /*7630*/  FFMA R21, R49.reuse, R72, R21 ;  /* 0x0000004831157223 */ /* 0x040fe20000000015 */
[--C-:B------:R-:W-:Y:S02]  /*7640*/  HADD2.F32 R75, -RZ, R77.reuse.H0_H0 ;  /* 0x2000004dff4b7230 */ /* 0x100fe40000004100 */
[C---:B------:R-:W-:Y:S01]  /*7650*/  FFMA R22, R49.reuse, R71, R22 ;  /* 0x0000004731167223 */ /* 0x040fe20000000016 */
[----:B------:R-:W-:Y:S02]  /*7660*/  HADD2.F32 R78, -RZ, R77.H1_H1 ;  /* 0x3000004dff4e7230 */ /* 0x000fe40000004100 */
[C---:B------:R-:W-:Y:S01]  /*7670*/  FMUL R26, R46.reuse, R30 ;  /* 0x0000001e2e1a7220 */ /* 0x040fe20000400000 */
        /* <DEDUP_REMOVED lines=8> */
[----:B------:R-:W-:Y:S01]  /*7700*/  FFMA R31, R49, R78, R31 ;  /* 0x0000004e311f7223 */ /* 0x000fe2000000001f */
[----:B------:R-:W-:Y:S01]  /*7710*/  FMUL R35, R46, R35 ;  /* 0x000000232e237220 */ /* 0x000fe20000400000 */
[----:B------:R-:W-:Y:S01]  /*7720*/  F2FP.SATFINITE.E4M3.F32.PACK_AB_MERGE_C R119, R19, R14, RZ ;  /* 0x0000000e1377723e */ /* 0x000fe200048070ff */
[C---:B------:R-:W-:Y:S01]  /*7730*/  FFMA R28, R49.reuse, R51, R28 ;  /* 0x00000033311c7223 */ /* 0x040fe2000000001c */
[C---:B------:R-:W-:Y:S01]  /*7740*/  FFMA R29, R49.reuse, R50, R29 ;  /* 0x00000032311d7223 */ /* 0x040fe2000000001d */
[C---:B------:R-:W-:Y:S01]  /*7750*/  FFMA R30, R49.reuse, R77, R30 ;  /* 0x0000004d311e7223 */ /* 0x040fe2000000001e */
[----:B------:R-:W-:Y:S01]  /*7760*/  FFMA R35, R49, R52, R35 ;  /* 0x0000003431237223 */ /* 0x000fe20000000023 */
[----:B------:R-:W-:Y:S02]  /*7770*/  F2FP.SATFINITE.E4M3.F32.PACK_AB_MERGE_C R118, R9, R8, R118 ;  /* 0x000000080976723e */ /* 0x000fe40004807076 */
[----:B------:R-:W-:Y:S02]  /*7780*/  F2FP.SATFINITE.E4M3.F32.PACK_AB_MERGE_C R119, R13, R12, R119 ;  /* 0x0000000c0d77723e */ /* 0x000fe40004807077 */
[----:B------:R-:W-:Y:S02]  /*7790*/  F2FP.SATFINITE.E4M3.F32.PACK_AB_MERGE_C R120, R23, R18, RZ ;  /* 0x000000121778723e */ /* 0x000fe400048070ff */
[----:B------:R-:W-:Y:S01]  /*77a0*/  F2FP.SATFINITE.E4M3.F32.PACK_AB_MERGE_C R121, R27, R22, RZ ;  /* 0x000000161b79723e */ /* 0x000fe200048070ff */
[----:B------:R1:W-:Y:S01]  /*77b0*/  STS.128 [R100+UR49+0x2300], R116 ;  /* 0x0023007464007988 */ /* 0x0003e20008000c31 */
[----:B------:R-:W-:Y:S02]  /*77c0*/  F2FP.SATFINITE.E4M3.F32.PACK_AB_MERGE_C R122, R31, R26, RZ ;  /* 0x0000001a1f7a723e */ /* 0x000fe400048070ff */
[----:B------:R-:W-:Y:S02]  /*77d0*/  F2FP.SATFINITE.E4M3.F32.PACK_AB_MERGE_C R123, R35, R30, RZ ;  /* 0x0000001e237b723e */ /* 0x000fe400048070ff */
[----:B------:R-:W-:Y:S02]  /*77e0*/  F2FP.SATFINITE.E4M3.F32.PACK_AB_MERGE_C R120, R17, R16, R120 ;  /* 0x000000101178723e */ /* 0x000fe40004807078 */
[----:B------:R-:W-:Y:S02]  /*77f0*/  F2FP.SATFINITE.E4M3.F32.PACK_AB_MERGE_C R121, R21, R20, R121 ;  /* 0x000000141579723e */ /* 0x000fe40004807079 */
[----:B------:R-:W-:Y:S02]  /*7800*/  F2FP.SATFINITE.E4M3.F32.PACK_AB_MERGE_C R122, R25, R24, R122 ;  /* 0x00000018197a723e */ /* 0x000fe4000480707a */
[----:B------:R-:W-:Y:S02]  /*7810*/  F2FP.SATFINITE.E4M3.F32.PACK_AB_MERGE_C R123, R29, R28, R123 ;  /* 0x0000001c1d7b723e */ /* 0x000fe4000480707b */
[----:B------:R-:W-:Y:S03]  /*7820*/  LEA R125, R105, UR49, 0x3 ;  /* 0x00000031697d7c11 */ /* 0x000fe6000f8e18ff */
[----:B------:R1:W-:Y:S01]  /*7830*/  STS.128 [R113+0x2300], R120 ;  /* 0x0023007871007388 */ /* 0x0003e20000000c00 */
[----:B------:R-:W-:Y:S01]  /*7840*/  @!PT LDS RZ, [RZ] ;  /* 0x00000000fffff984 */ /* 0x000fe20000000800 */
[----:B------:R-:W-:Y:S01]  /*7850*/  @!PT LDS RZ, [RZ] ;  /* 0x00000000fffff984 */ /* 0x000fe20000000800 */
[----:B------:R-:W-:Y:S01]  /*7860*/  @!PT LDS RZ, [RZ] ;  /* 0x00000000fffff984 */ /* 0x000fe20000000800 */
[----:B------:R-:W-:Y:S01]  /*7870*/  @!PT LDS RZ, [RZ] ;  /* 0x00000000fffff984 */ /* 0x000fe20000000800 */
[----:B------:R2:W-:Y:S07]  /*7880*/  MEMBAR.ALL.CTA ;  /* 0x0000000000007992 */ /* 0x0005ee0000008000 */
[----:B--2---:R-:W2:Y:S02]  /*7890*/  FENCE.VIEW.ASYNC.S ;  /* 0x00000000000073c6 */ /* 0x004ea40000000000 */
[----:B--2---:R-:W-:Y:S06]  /*78a0*/  BAR.SYNC.DEFER_BLOCKING 0x1, 0x80 ;  /* 0x0042000000007b1d */ /* 0x004fec0000010000 */
[----:B------:R-:W-:Y:S05]  /*78b0*/  @P0 BRA `(.L_x_136) ;  /* 0x0000000000380947 */ /* 0x000fea0003800000 */
[----:B------:R-:W-:Y:S02]  /*78c0*/  UIADD3 UR4, UPT, UPT, UR49, 0x2300, URZ ;  /* 0x0000230031047890 */ /* 0x000fe4000fffe0ff */
[----:B------:R-:W-:Y:S01]  /*78d0*/  UIADD3 UR8, UP0, UPT, UR52, 0x680, URZ ;  /* 0x0000068034087890 */ /* 0x000fe2000ff1e0ff */
[----:B------:R-:W-:Y:S01]  /*78e0*/  UMOV UR43, UR36 ;  /* 0x00000024002b7c82 */ /* 0x000fe20008000000 */
[----:B------:R-:W-:Y:S02]  /*78f0*/  UIADD3 UR5, UPT, UPT, UR41, 0x40, URZ ;  /* 0x0000004029057890 */ /* 0x000fe4000fffe0ff */
[----:B------:R-:W-:Y:S01]  /*7900*/  MOV R108, UR4 ;  /* 0x00000004006c7c02 */ /* 0x000fe20008000f00 */
[----:B------:R-:W-:Y:S02]  /*7910*/  UIADD3.X UR9, UPT, UPT, URZ, UR53, URZ, UP0, !UPT ;  /* 0x00000035ff097290 */ /* 0x000fe400087fe4ff */
[----:B------:R-:W-:Y:S01]  /*7920*/  UIADD3 UR4, UPT, UPT, UR49, 0x2b00, URZ ;  /* 0x00002b0031047890 */ /* 0x000fe2000fffe0ff */
[----:B------:R-:W-:Y:S01]  /*7930*/  R2UR UR40, R108 ;  /* 0x000000006c2872ca */ /* 0x000fe200000e0000 */
[----:B------:R-:W-:Y:S01]  /*7940*/  UMOV UR6, UR42 ;  /* 0x0000002a00067c82 */ /* 0x000fe20008000000 */
[----:B------:R-:W-:Y:S11]  /*7950*/  UMOV UR7, UR36 ;  /* 0x0000002400077c82 */ /* 0x000ff60008000000 */
[----:B------:R2:W-:Y:S01]  /*7960*/  UTMASTG.3D [UR40], [UR8] ;  /* 0x00000028080073b5 */ /* 0x0005e20008010000 */
[----:B------:R2:W-:Y:S01]  /*7970*/  UTMASTG.3D [UR4], [UR8] ;  /* 0x00000004080073b5 */ /* 0x0005e20008010000 */
[----:B------:R0:W-:Y:S01]  /*7980*/  UTMACMDFLUSH ;  /* 0x00000000000079b7 */ /* 0x0001e20000000000 */
[----:B--2---:R-:W-:Y:S04]  /*7990*/  DEPBAR.LE SB0, 0x1 ;  /* 0x000080400000791a */ /* 0x004fe80000000000 */
.L_x_136:
[----:B------:R-:W-:Y:S05]  /*79a0*/  BSYNC.RECONVERGENT B0 ;  /* 0x0000000000007941 */ /* 0x000fea0003800200 */
.L_x_135:
[----:B------:R-:W-:Y:S06]  /*79b0*/  BAR.SYNC.DEFER_BLOCKING 0x1, 0x80 ;  /* 0x0042000000007b1d */ /* 0x000fec0000010000 */
[----:B------:R-:W2:Y:S01]  /*79c0*/  @P6 SYNCS.PHASECHK.TRANS64.TRYWAIT P0, [R125+URZ+0x1a0], R32 ;  /* 0x0001a0207d0065a7 */ /* 0x000ea200080011ff */
[----:B------:R-:W-:Y:S01]  /*79d0*/  BSSY B1, `(.L_x_137) ;  /* 0x0000020000017945 */ /* 0x000fe20003800000 */
[----:B--2---:R-:W-:Y:S03]  /*79e0*/  @P6 SEL R114, RZ, 0x1, !P0 ;  /* 0x00000001ff726807 */ /* 0x004fe60004000000 */
[----:B------:R-:W-:Y:S05]  /*79f0*/  @!P6 BRA `(.L_x_138) ;  /* 0x000000000074e947 */ /* 0x000fea0003800000 */
[----:B------:R-:W-:Y:S01]  /*7a00*/  ISETP.NE.AND P1, PT, R115, RZ, PT ;  /* 0x000000ff7300720c */ /* 0x000fe20003f25270 */
[----:B------:R-:W-:Y:S01]  /*7a10*/  BSSY B0, `(.L_x_139) ;  /* 0x0000009000007945 */ /* 0x000fe20003800000 */
[----:B------:R-:W-:Y:S11]  /*7a20*/  ISETP.NE.AND P0, PT, R114, RZ, PT ;  /* 0x000000ff7200720c */ /* 0x000ff60003f05270 */
[----:B------:R-:W-:Y:S05]  /*7a30*/  @P1 IMAD R0, R105, 0x1000, R100 ;  /* 0x0000100069001824 */ /* 0x000fea00078e0264 */
[----:B------:R-:W-:Y:S05]  /*7a40*/  @P1 IADD3 R3, PT, PT, R0, UR49, RZ ;  /* 0x0000003100031c10 */ /* 0x000fea000fffe0ff */
[----:B------:R-:W-:Y:S01]  /*7a50*/  @P1 IMAD.IADD R3, R3, 0x1, R124 ;  /* 0x0000000103031824 */ /* 0x000fe200078e027c */
[----:B------:R-:W-:Y:S06]  /*7a60*/  @P0 BRA `(.L_x_140) ;  /* 0x00000000000c0947 */ /* 0x000fec0003800000 */
[----:B------:R-:W-:Y:S04]  /*7a70*/  SHF.L.U32 R2, R104, 0x1f, RZ ;  /* 0x0000001f68027819 */ /* 0x000fe800000006ff */
[----:B------:R-:W2:Y:S02]  /*7a80*/  SYNCS.PHASECHK.TRANS64.TRYWAIT P0, [R125+URZ+0x1a0], R2 ;  /* 0x0001a0027d0075a7 */ /* 0x000ea400080011ff */
[----:B--2---:R-:W-:Y:S05]  /*7a90*/  @!P0 BRA `(.L_x_141) ;  /* 0x0000002000188947 */ /* 0x004fea0003800000 */
.L_x_140:
[----:B------:R-:W-:Y:S05]  /*7aa0*/  BSYNC B0 ;  /* 0x0000000000007941 */ /* 0x000fea0003800000 */
.L_x_139:
[----:B------:R-:W-:Y:S01]  /*7ab0*/  ISETP.NE.AND P0, PT, R115, RZ, PT ;  /* 0x000000ff7300720c */ /* 0x000fe20003f05270 */
[----:B--2---:R-:W-:Y:S02]  /*7ac0*/  VIADD R125, R125, 0x1b0 ;  /* 0x000001b07d7d7836 */ /* 0x004fe40000000000 */
[----:B------:R-:W-:Y:S02]  /*7ad0*/  IMAD.U32 R2, RZ, RZ, UR37 ;  /* 0x00000025ff027e24 */ /* 0x000fe4000f8e00ff */
[----:B------:R-:W-:Y:S03]  /*7ae0*/  VIADD R105, R105, 0x1 ;  /* 0x0000000169697836 */ /* 0x000fe60000000000 */
[----:B------:R-:W-:Y:S05]  /*7af0*/  PRMT R2, R2, 0x654, R125 ;  /* 0x0000065402027816 */ /* 0x000fea000000007d */
[----:B------:R2:W3:Y:S04]  /*7b00*/  @P0 LDS.128 R80, [R0+UR49+0x300] ;  /* 0x0003003100500984 */ /* 0x0004e80008000c00 */
[----:B------:R2:W4:Y:S01]  /*7b10*/  @P0 LDS.128 R84, [R3+0x300] ;  /* 0x0003000003540984 */ /* 0x0005220000000c00 */
        /* <DEDUP_REMOVED lines=11> */
.L_x_138:
[----:B------:R-:W-:Y:S05]  /*7bd0*/  BSYNC B1 ;  /* 0x0000000000017941 */ /* 0x000fea0003800000 */
.L_x_137:
[----:B--2---:R-:W-:Y:S05]  /*7be0*/  VIADD R3, R48, 0x20 ;  /* 0x0000002030037836 */ /* 0x004fea0000000000 */
[----:B------:R-:W-:Y:S04]  /*7bf0*/  SHF.R.U32.HI R3, RZ, 0x15, R3 ;  /* 0x00000015ff037819 */ /* 0x000fe80000011603 */
[----:B------:R-:W-:Y:S11]  /*7c00*/  LOP3.LUT P0, RZ, R3, 0x3, R102, 0x48, !PT ;  /* 0x0000000303ff7812 */ /* 0x000ff60007804866 */
[----:B------:R-:W-:Y:S02]  /*7c10*/  @!UPT UIADD3 URZ, UPT, UPT, URZ, URZ, URZ ;  /* 0x000000fffffff290 */ /* 0x000fe4000fffe0ff */
[----:B------:R-:W-:Y:S05]  /*7c20*/  @!P0 BRA `(.L_x_142) ;  /* 0x0000000000408947 */ /* 0x000fea0003800000 */
[----:B------:R-:W2:Y:S01]  /*7c30*/  LDCU.64 UR8, c[0x4][0x70] ;  /* 0x01000e00ff0877ac */ /* 0x000ea20008000a00 */
[----:B------:R-:W-:Y:S01]  /*7c40*/  MOV R3, 0x0 ;  /* 0x0000000000037802 */ /* 0x000fe20000000f00 */
[----:B------:R-:W-:Y:S02]  /*7c50*/  HFMA2 R12, -RZ, RZ, 0, 5.9604644775390625e-08 ;  /* 0x00000001ff0c7431 */ /* 0x000fe400000001ff */
[----:B------:R-:W-:Y:S02]  /*7c60*/  IMAD.MOV.U32 R8, RZ, RZ, 0x192 ;  /* 0x00000192ff087424 */ /* 0x000fe400078e00ff */
[----:B------:R-:W-:Y:S01]  /*7c70*/  IMAD.MOV.U32 R13, RZ, RZ, RZ ;  /* 0x000000ffff0d7224 */ /* 0x000fe200078e00ff */
[----:B------:R-:W5:Y:S01]  /*7c80*/  LDCU.64 UR6, c[0x4][0x78] ;  /* 0x01000f00ff0677ac */ /* 0x000f620008000a00 */
[----:B------:R-:W1:Y:S01]  /*7c90*/  LDC.64 R2, c[0x4][R3] ;  /* 0x0100000003027b82 */ /* 0x000e620000000a00 */
[----:B------:R-:W3:Y:S01]  /*7ca0*/  LDCU.64 UR4, c[0x4][0x10] ;  /* 0x01000200ff0477ac */ /* 0x000ee20008000a00 */
[----:B--2---:R-:W-:Y:S01]  /*7cb0*/  MOV R5, UR9 ;  /* 0x0000000900057c02 */ /* 0x004fe20008000f00 */
[----:B------:R-:W-:Y:S01]  /*7cc0*/  IMAD.U32 R4, RZ, RZ, UR8 ;  /* 0x00000008ff047e24 */ /* 0x000fe2000f8e00ff */
[----:B-----5:R-:W-:Y:S01]  /*7cd0*/  MOV R7, UR7 ;  /* 0x0000000700077c02 */ /* 0x020fe20008000f00 */
[----:B------:R-:W-:Y:S01]  /*7ce0*/  IMAD.U32 R6, RZ, RZ, UR6 ;  /* 0x00000006ff067e24 */ /* 0x000fe2000f8e00ff */
[----:B---3--:R-:W-:Y:S01]  /*7cf0*/  MOV R11, UR5 ;  /* 0x00000005000b7c02 */ /* 0x008fe20008000f00 */
[----:B------:R-:W-:Y:S02]  /*7d00*/  IMAD.U32 R10, RZ, RZ, UR4 ;  /* 0x00000004ff0a7e24 */ /* 0x000fe4000f8e00ff */
[----:B------:R-:W-:Y:S07]  /*7d10*/  LEPC R20, `(.L_x_142) ;  /* 0x000000001014794e */ /* 0x000fee0000000000 */
[----:B-1--4-:R-:W-:Y:S05]  /*7d20*/  CALL.ABS.NOINC R2 ;  /* 0x0000000002007343 */ /* 0x012fea0003c00000 */
.L_x_142:
[----:B------:R-:W-:Y:S01]  /*7d30*/  ISETP.NE.AND P0, PT, R109, RZ, PT ;  /* 0x000000ff6d00720c */ /* 0x000fe20003f05270 */
[----:B------:R-:W-:Y:S05]  /*7d40*/  WARPSYNC.ALL ;  /* 0x0000000000007948 */ /* 0x000fea0003800000 */
[----:B------:R-:W-:Y:S01]  /*7d50*/  R2UR UR4, R48 ;  /* 0x00000000300472ca */ /* 0x000fe200000e0000 */
[----:B------:R-:W-:Y:S01]  /*7d60*/  BSSY.RECONVERGENT B0, `(.L_x_143) ;  /* 0x000009f000007945 */ /* 0x000fe20003800200 */
[-C--:B---3--:R-:W-:Y:S02]  /*7d70*/  F2FP.F16.E4M3.UNPACK_B R51, R80.reuse ;  /* 0x00000050ff33723e */ /* 0x088fe400020006ff */
[----:B------:R-:W-:Y:S02]  /*7d80*/  F2FP.F16.E4M3.UNPACK_B R80, R80.H1 ;  /* 0x00000050ff50723e */ /* 0x000fe400030006ff */
[-C--:B------:R-:W-:Y:S01]  /*7d90*/  F2FP.F16.E4M3.UNPACK_B R55, R81.reuse ;  /* 0x00000051ff37723e */ /* 0x080fe200020006ff */
[--C-:B------:R-:W-:Y:S01]  /*7da0*/  HADD2.F32 R50, -RZ, R51.reuse.H0_H0 ;  /* 0x20000033ff327230 */ /* 0x100fe20000004100 */
[----:B------:R-:W-:Y:S01]  /*7db0*/  F2FP.F16.E4M3.UNPACK_B R81, R81.H1 ;  /* 0x00000051ff51723e */ /* 0x000fe200030006ff */
[----:B------:R-:W-:Y:S01]  /*7dc0*/  HADD2.F32 R52, -RZ, R51.H1_H1 ;  /* 0x30000033ff347230 */ /* 0x000fe20000004100 */
[-C--:B------:R-:W-:Y:S01]  /*7dd0*/  F2FP.F16.E4M3.UNPACK_B R59, R82.reuse ;  /* 0x00000052ff3b723e */ /* 0x080fe200020006ff */
[--C-:B------:R-:W-:Y:S01]  /*7de0*/  HADD2.F32 R51, -RZ, R80.reuse.H0_H0 ;  /* 0x20000050ff337230 */ /* 0x100fe20000004100 */
[----:B------:R-:W-:Y:S01]  /*7df0*/  F2FP.F16.E4M3.UNPACK_B R82, R82.H1 ;  /* 0x00000052ff52723e */ /* 0x000fe200030006ff */
[----:B------:R-:W2:Y:S01]  /*7e00*/  LDTM.x32 R4, tmem[UR4+0x20] ;  /* 0x00002004000479ee */ /* 0x000ea200082c0000 */
[----:B------:R-:W-:Y:S01]  /*7e10*/  NOP ;  /* 0x0000000000007918 */ /* 0x000fe20000000000 */
[----:B------:R-:W-:Y:S01]  /*7e20*/  IADD3 R111, PT, PT, R111, 0x210, RZ ;  /* 0x000002106f6f7810 */ /* 0x000fe20007ffe0ff */
[--C-:B------:R-:W-:Y:S01]  /*7e30*/  HADD2.F32 R53, -RZ, R55.reuse.H0_H0 ;  /* 0x20000037ff357230 */ /* 0x100fe20000004100 */
[----:B------:R-:W-:Y:S01]  /*7e40*/  F2FP.F16.E4M3.UNPACK_B R63, R83 ;  /* 0x00000053ff3f723e */ /* 0x000fe200020006ff */
[----:B------:R-:W-:Y:S01]  /*7e50*/  HADD2.F32 R56, -RZ, R55.H1_H1 ;  /* 0x30000037ff387230 */ /* 0x000fe20000004100 */
[----:B------:R-:W-:Y:S01]  /*7e60*/  LOP3.LUT R111, R111, 0xfefffff8, RZ, 0xc0, !PT ;  /* 0xfefffff86f6f7812 */ /* 0x000fe200078ec0ff */
[--C-:B------:R-:W-:Y:S01]  /*7e70*/  HADD2.F32 R57, -RZ, R59.reuse.H0_H0 ;  /* 0x2000003bff397230 */ /* 0x100fe20000004100 */
[----:B----4-:R-:W-:Y:S01]  /*7e80*/  F2FP.F16.E4M3.UNPACK_B R67, R84 ;  /* 0x00000054ff43723e */ /* 0x010fe200020006ff */
[----:B------:R-:W-:Y:S01]  /*7e90*/  HADD2.F32 R60, -RZ, R59.H1_H1 ;  /* 0x3000003bff3c7230 */ /* 0x000fe20000004100 */
[----:B--2---:R2:W-:Y:S01]  /*7ea0*/  SYNCS.ARRIVE.TRANS64.RED.A1T0 RZ, [R111+URZ], RZ ;  /* 0x000000ff6fff79a7 */ /* 0x0045e200081004ff */
[--C-:B------:R-:W-:Y:S01]  /*7eb0*/  HADD2.F32 R61, -RZ, R63.reuse.H0_H0 ;  /* 0x2000003fff3d7230 */ /* 0x100fe20000004100 */
[----:B------:R-:W-:Y:S01]  /*7ec0*/  F2FP.F16.E4M3.UNPACK_B R71, R85 ;  /* 0x00000055ff47723e */ /* 0x000fe200020006ff */
[----:B------:R-:W-:Y:S01]  /*7ed0*/  HADD2.F32 R64, -RZ, R63.H1_H1 ;  /* 0x3000003fff407230 */ /* 0x000fe20000004100 */
[----:B------:R-:W-:Y:S01]  /*7ee0*/  F2FP.F16.E4M3.UNPACK_B R75, R86 ;  /* 0x00000056ff4b723e */ /* 0x000fe200020006ff */
[--C-:B------:R-:W-:Y:S01]  /*7ef0*/  HADD2.F32 R65, -RZ, R67.reuse.H0_H0 ;  /* 0x20000043ff417230 */ /* 0x100fe20000004100 */
[----:B------:R-:W-:Y:S01]  /*7f00*/  F2FP.F16.E4M3.UNPACK_B R79, R87 ;  /* 0x00000057ff4f723e */ /* 0x000fe200020006ff */
[----:B------:R-:W-:Y:S01]  /*7f10*/  HADD2.F32 R68, -RZ, R67.H1_H1 ;  /* 0x30000043ff447230 */ /* 0x000fe20000004100 */
[----:B------:R-:W-:Y:S01]  /*7f20*/  F2FP.F16.E4M3.UNPACK_B R83, R83.H1 ;  /* 0x00000053ff53723e */ /* 0x000fe200030006ff */
[--C-:B------:R-:W-:Y:S01]  /*7f30*/  HADD2.F32 R69, -RZ, R71.reuse.H0_H0 ;  /* 0x20000047ff457230 */ /* 0x100fe20000004100 */
[----:B------:R-:W-:Y:S01]  /*7f40*/  F2FP.F16.E4M3.UNPACK_B R84, R84.H1 ;  /* 0x00000054ff54723e */ /* 0x000fe200030006ff */
[----:B------:R-:W-:Y:S01]  /*7f50*/  HADD2.F32 R71, -RZ, R71.H1_H1 ;  /* 0x30000047ff477230 */ /* 0x000fe20000004100 */
[----:B------:R-:W-:Y:S01]  /*7f60*/  F2FP.F16.E4M3.UNPACK_B R85, R85.H1 ;  /* 0x00000055ff55723e */ /* 0x000fe200030006ff */
[--C-:B------:R-:W-:Y:S02]  /*7f70*/  HADD2.F32 R73, -RZ, R75.reuse.H0_H0 ;  /* 0x2000004bff497230 */ /* 0x100fe40000004100 */
[C---:B------:R-:W-:Y:S01]  /*7f80*/  FMUL R4, R46.reuse, R4 ;  /* 0x000000042e047220 */ /* 0x040fe20000400000 */
        /* <DEDUP_REMOVED lines=16> */
[--C-:B------:R-:W-:Y:S02]  /*8090*/  HADD2.F32 R77, -RZ, R79.reuse.H0_H0 ;  /* 0x2000004fff4d7230 */ /* 0x100fe40000004100 */
[C---:B------:R-:W-:Y:S01]  /*80a0*/  FMUL R28, R46.reuse, R32 ;  /* 0x000000202e1c7220 */ /* 0x040fe20000400000 */
[C---:B------:R-:W-:Y:S01]  /*80b0*/  FMUL R29, R46.reuse, R33 ;  /* 0x000000212e1d7220 */ /* 0x040fe20000400000 */
[----:B------:R-:W-:Y:S02]  /*80c0*/  HADD2.F32 R54, -RZ, R80.H1_H1 ;  /* 0x30000050ff367230 */ /* 0x000fe40000004100 */
[C---:B------:R-:W-:Y:S01]  /*80d0*/  FMUL R6, R46.reuse, R6 ;  /* 0x000000062e067220 */ /* 0x040fe20000400000 */
[----:B------:R-:W-:Y:S02]  /*80e0*/  HADD2.F32 R80, -RZ, R79.H1_H1 ;  /* 0x3000004fff507230 */ /* 0x000fe40000004100 */
[C---:B------:R-:W-:Y:S01]  /*80f0*/  FMUL R7, R46.reuse, R7 ;  /* 0x000000072e077220 */ /* 0x040fe20000400000 */
[--C-:B------:R-:W-:Y:S02]  /*8100*/  HADD2.F32 R55, -RZ, R81.reuse.H0_H0 ;  /* 0x20000051ff377230 */ /* 0x100fe40000004100 */
[C---:B------:R-:W-:Y:S01]  /*8110*/  FFMA R6, R49.reuse, R51, R6 ;  /* 0x0000003331067223 */ /* 0x040fe20000000006 */
[----:B------:R-:W-:Y:S02]  /*8120*/  HADD2.F32 R58, -RZ, R81.H1_H1 ;  /* 0x30000051ff3a7230 */ /* 0x000fe40000004100 */
[C---:B------:R-:W-:Y:S01]  /*8130*/  FFMA R7, R49.reuse, R54, R7 ;  /* 0x0000003631077223 */ /* 0x040fe20000000007 */
[C---:B------:R-:W-:Y:S01]  /*8140*/  FFMA R8, R49.reuse, R53, R8 ;  /* 0x0000003531087223 */ /* 0x040fe20000000008 */
[----:B------:R-:W-:Y:S01]  /*8150*/  FFMA R9, R49, R56, R9 ;  /* 0x0000003831097223 */ /* 0x000fe20000000009 */
[C---:B------:R-:W-:Y:S01]  /*8160*/  FMUL R10, R46.reuse, R10 ;  /* 0x0000000a2e0a7220 */ /* 0x040fe20000400000 */
[C---:B------:R-:W-:Y:S01]  /*8170*/  FMUL R11, R46.reuse, R11 ;  /* 0x0000000b2e0b7220 */ /* 0x040fe20000400000 */
[--C-:B------:R-:W-:Y:S01]  /*8180*/  HADD2.F32 R59, -RZ, R82.reuse.H0_H0 ;  /* 0x20000052ff3b7230 */ /* 0x100fe20000004100 */
[----:B-1----:R-:W-:Y:S01]  /*8190*/  F2FP.SATFINITE.E4M3.F32.PACK_AB_MERGE_C R116, R7, R6, RZ ;  /* 0x000000060774723e */ /* 0x002fe200048070ff */
[C---:B------:R-:W-:Y:S01]  /*81a0*/  FFMA R10, R49.reuse, R55, R10 ;  /* 0x00000037310a7223 */ /* 0x040fe2000000000a */
[C---:B------:R-:W-:Y:S01]  /*81b0*/  FFMA R11, R49.reuse, R58, R11 ;  /* 0x0000003a310b7223 */ /* 0x040fe2000000000b */
[C---:B------:R-:W-:Y:S01]  /*81c0*/  FFMA R12, R49.reuse, R57, R12 ;  /* 0x00000039310c7223 */ /* 0x040fe2000000000c */
[----:B------:R-:W-:Y:S01]  /*81d0*/  F2FP.F16.E4M3.UNPACK_B R86, R86.H1 ;  /* 0x00000056ff56723e */ /* 0x000fe200030006ff */
[----:B------:R-:W-:Y:S01]  /*81e0*/  FFMA R13, R49, R60, R13 ;  /* 0x0000003c310d7223 */ /* 0x000fe2000000000d */
[----:B------:R-:W-:Y:S01]  /*81f0*/  F2FP.SATFINITE.E4M3.F32.PACK_AB_MERGE_C R116, R5, R4, R116 ;  /* 0x000000040574723e */ /* 0x000fe20004807074 */
[----:B------:R-:W-:Y:S01]  /*8200*/  HADD2.F32 R62, -RZ, R82.H1_H1 ;  /* 0x30000052ff3e7230 */ /* 0x000fe20000004100 */
[----:B------:R-:W-:Y:S01]  /*8210*/  F2FP.SATFINITE.E4M3.F32.PACK_AB_MERGE_C R117, R11, R10, RZ ;  /* 0x0000000a0b75723e */ /* 0x000fe200048070ff */
[C---:B------:R-:W-:Y:S01]  /*8220*/  FMUL R14, R46.reuse, R14 ;  /* 0x0000000e2e0e7220 */ /* 0x040fe20000400000 */
[C---:B------:R-:W-:Y:S01]  /*8230*/  FMUL R15, R46.reuse, R15 ;  /* 0x0000000f2e0f7220 */ /* 0x040fe20000400000 */
[--C-:B------:R-:W-:Y:S01]  /*8240*/  HADD2.F32 R63, -RZ, R83.reuse.H0_H0 ;  /* 0x20000053ff3f7230 */ /* 0x100fe20000004100 */
[----:B------:R-:W-:Y:S01]  /*8250*/  F2FP.SATFINITE.E4M3.F32.PACK_AB_MERGE_C R117, R9, R8, R117 ;  /* 0x000000080975723e */ /* 0x000fe20004807075 */
[C---:B------:R-:W-:Y:S01]  /*8260*/  FFMA R14, R49.reuse, R59, R14 ;  /* 0x0000003b310e7223 */ /* 0x040fe2000000000e */
[C---:B------:R-:W-:Y:S01]  /*8270*/  FFMA R15, R49.reuse, R62, R15 ;  /* 0x0000003e310f7223 */ /* 0x040fe2000000000f */
[C---:B------:R-:W-:Y:S01]  /*8280*/  FFMA R16, R49.reuse, R61, R16 ;  /* 0x0000003d31107223 */ /* 0x040fe20000000010 */
[C---:B------:R-:W-:Y:S01]  /*8290*/  FFMA R17, R49.reuse, R64, R17 ;  /* 0x0000004031117223 */ /* 0x040fe20000000011 */
[----:B------:R-:W-:Y:S02]  /*82a0*/  HADD2.F32 R66, -RZ, R83.H1_H1 ;  /* 0x30000053ff427230 */ /* 0x000fe40000004100 */
[C---:B------:R-:W-:Y:S01]  /*82b0*/  FMUL R18, R46.reuse, R18 ;  /* 0x000000122e127220 */ /* 0x040fe20000400000 */
[C---:B------:R-:W-:Y:S01]  /*82c0*/  FMUL R19, R46.reuse, R19 ;  /* 0x000000132e137220 */ /* 0x040fe20000400000 */
[--C-:B------:R-:W-:Y:S02]  /*82d0*/  HADD2.F32 R67, -RZ, R84.reuse.H0_H0 ;  /* 0x20000054ff437230 */ /* 0x100fe40000004100 */
[C---:B------:R-:W-:Y:S01]  /*82e0*/  FMUL R22, R46.reuse, R22 ;  /* 0x000000162e167220 */ /* 0x040fe20000400000 */
[C---:B------:R-:W-:Y:S01]  /*82f0*/  FFMA R18, R49.reuse, R63, R18 ;  /* 0x0000003f31127223 */ /* 0x040fe20000000012 */
[----:B------:R-:W-:Y:S02]  /*8300*/  HADD2.F32 R70, -RZ, R84.H1_H1 ;  /* 0x30000054ff467230 */ /* 0x000fe40000004100 */
        /* <DEDUP_REMOVED lines=11> */
[----:B------:R-:W-:Y:S01]  /*83c0*/  F2FP.F16.E4M3.UNPACK_B R87, R87.H1 ;  /* 0x00000057ff57723e */ /* 0x000fe200030006ff */
        /* <DEDUP_REMOVED lines=16> */
[----:B------:R-:W-:Y:S01]  /*84d0*/  FFMA R28, R49, R77, R28 ;  /* 0x0000004d311c7223 */ /* 0x000fe2000000001c */
[----:B------:R-:W-:Y:S01]  /*84e0*/  F2FP.SATFINITE.E4M3.F32.PACK_AB_MERGE_C R119, R19, R18, RZ ;  /* 0x000000121377723e */ /* 0x000fe200048070ff */
        /* <DEDUP_REMOVED lines=14> */
[----:B--2---:R-:W-:Y:S03]  /*85d0*/  IADD3 R111, PT, PT, R44, 0x1, RZ ;  /* 0x000000012c6f7810 */ /* 0x004fe60007ffe0ff */
        /* <DEDUP_REMOVED lines=9> */
[----:B------:R-:W-:Y:S02]  /*8670*/  UIADD3 UR12, UP0, UPT, UR52, 0x680, URZ ;  /* 0x00000680340c7890 */ /* 0x000fe4000ff1e0ff */
[----:B------:R-:W-:Y:S02]  /*8680*/  UIADD3 UR9, UPT, UPT, UR41, 0x20, URZ ;  /* 0x0000002029097890 */ /* 0x000fe4000fffe0ff */
[----:B------:R-:W-:Y:S02]  /*8690*/  UIADD3 UR8, UPT, UPT, UR49, 0x3300, URZ ;  /* 0x0000330031087890 */ /* 0x000fe4000fffe0ff */
[----:B------:R-:W-:Y:S01]  /*86a0*/  UIADD3.X UR13, UPT, UPT, URZ, UR53, URZ, UP0, !UPT ;  /* 0x00000035ff0d7290 */ /* 0x000fe200087fe4ff */
[----:B------:R-:W-:Y:S01]  /*86b0*/  UMOV UR10, UR42 ;  /* 0x0000002a000a7c82 */ /* 0x000fe20008000000 */
[----:B------:R-:W-:Y:S01]  /*86c0*/  UMOV UR11, UR36 ;  /* 0x00000024000b7c82 */ /* 0x000fe20008000000 */
[----:B------:R-:W-:Y:S02]  /*86d0*/  UIADD3 UR5, UPT, UPT, UR41, 0x60, URZ ;  /* 0x0000006029057890 */ /* 0x000fe4000fffe0ff */
[----:B------:R-:W-:Y:S01]  /*86e0*/  UIADD3 UR4, UPT, UPT, UR49, 0x3b00, URZ ;  /* 0x00003b0031047890 */ /* 0x000fe2000fffe0ff */
[----:B------:R-:W-:Y:S03]  /*86f0*/  UMOV UR6, UR42 ;  /* 0x0000002a00067c82 */ /* 0x000fe60008000000 */
[----:B------:R2:W-:Y:S01]  /*8700*/  UTMASTG.3D [UR8], [UR12] ;  /* 0x000000080c0073b5 */ /* 0x0005e20008010000 */
[----:B------:R-:W-:Y:S04]  /*8710*/  UMOV UR7, UR36 ;  /* 0x0000002400077c82 */ /* 0x000fe80008000000 */
[----:B------:R2:W-:Y:S01]  /*8720*/  UTMASTG.3D [UR4], [UR12] ;  /* 0x000000040c0073b5 */ /* 0x0005e20008010000 */
[----:B------:R0:W-:Y:S01]  /*8730*/  UTMACMDFLUSH ;  /* 0x00000000000079b7 */ /* 0x0001e20000000000 */
[----:B--2---:R-:W-:Y:S04]  /*8740*/  DEPBAR.LE SB0, 0x1 ;  /* 0x000080400000791a */ /* 0x004fe80000000000 */
.L_x_144:
[----:B------:R-:W-:Y:S05]  /*8750*/  BSYNC.RECONVERGENT B0 ;  /* 0x0000000000007941 */ /* 0x000fea0003800200 */
.L_x_143:
[----:B------:R-:W-:Y:S01]  /*8760*/  BAR.SYNC.DEFER_BLOCKING 0x1, 0x80 ;  /* 0x0042000000007b1d */ /* 0x000fe20000010000 */
[----:B------:R-:W-:Y:S01]  /*8770*/  ISETP.NE.AND P2, PT, R110, RZ, PT ;  /* 0x000000ff6e00720c */ /* 0x000fe20003f45270 */
[----:B------:R-:W-:Y:S01]  /*8780*/  IMAD.IADD R20, R43, 0x1, R94 ;  /* 0x000000012b147824 */ /* 0x000fe200078e025e */
[----:B------:R-:W-:Y:S01]  /*8790*/  ISETP.NE.AND P0, PT, R112, 0x2, PT ;  /* 0x000000027000780c */ /* 0x000fe20003f05270 */
[----:B------:R-:W-:Y:S01]  /*87a0*/  IMAD.IADD R21, R45, 0x1, R96 ;  /* 0x000000012d157824 */ /* 0x000fe200078e0260 */
[----:B------:R-:W-:Y:S02]  /*87b0*/  ISETP.NE.AND P1, PT, R111, 0x4, PT ;  /* 0x000000046f00780c */ /* 0x000fe40003f25270 */
[----:B------:R-:W-:Y:S02]  /*87c0*/  SEL R3, RZ, 0x1, P0 ;  /* 0x00000001ff037807 */ /* 0x000fe40000000000 */
[----:B------:R-:W-:Y:S02]  /*87d0*/  SEL R0, RZ, 0x1, P1 ;  /* 0x00000001ff007807 */ /* 0x000fe40000800000 */
[----:B------:R-:W-:Y:S02]  /*87e0*/  LOP3.LUT R106, R106, R3, RZ, 0x3c, !PT ;  /* 0x000000036a6a7212 */ /* 0x000fe400078e3cff */
[----:B------:R-:W-:Y:S02]  /*87f0*/  LOP3.LUT R107, R107, R0, RZ, 0x3c, !PT ;  /* 0x000000006b6b7212 */ /* 0x000fe400078e3cff */
[----:B------:R-:W-:Y:S02]  /*8800*/  @P2 R2UR UR36, R103 ;  /* 0x00000000672422ca */ /* 0x000fe400000e0000 */
[----:B------:R-:W-:Y:S02]  /*8810*/  SEL R112, R112, RZ, P0 ;  /* 0x000000ff70707207 */ /* 0x000fe40000000000 */
[----:B------:R-:W-:Y:S01]  /*8820*/  SEL R44, R111, RZ, P1 ;  /* 0x000000ff6f2c7207 */ /* 0x000fe20000800000 */
[----:B------:R-:W-:Y:S10]  /*8830*/  @P2 BRA `(.L_x_145) ;  /* 0xffffffd400dc2947 */ /* 0x000ff4000383ffff */
[----:B------:R-:W-:Y:S05]  /*8840*/  EXIT ;  /* 0x000000000000794d */ /* 0x000fea0003800000 */
.L_x_25:
[----:B--2---:R2:W4:Y:S02]  /*8850*/  SYNCS.PHASECHK.TRANS64.TRYWAIT P0, [R3+URZ+0x240], R2 ;  /* 0x00024002030075a7 */ /* 0x00452400080011ff */
[----:B----4-:R-:W-:Y:S05]  /*8860*/  @!P0 NANOSLEEP.SYNCS 0x989680 ;  /* 0x009896800000895d */ /* 0x010fea0003900000 */
[----:B------:R-:W4:Y:S02]  /*8870*/  @!P0 SYNCS.PHASECHK.TRANS64 P0, [R3+URZ+0x240], R2 ;  /* 0x00024002030085a7 */ /* 0x000f2400080010ff */
[----:B----4-:R-:W-:Y:S05]  /*8880*/  @!P0 BRA `(.L_x_25) ;  /* 0xfffffffc00f08947 */ /* 0x010fea000383ffff */
[----:B------:R-:W-:Y:S05]  /*8890*/  BRA `(.L_x_146) ;  /* 0xffffff9000887947 */ /* 0x000fea000383ffff */
.L_x_28:
[----:B-1----:R-:W-:-:S07]  /*88a0*/  MOV R2, UR33 ;  /* 0x0000002100027c02 */ /* 0x002fce0008000f00 */
.L_x_147:
[----:B-1----:R1:W2:Y:S02]  /*88b0*/  SYNCS.PHASECHK.TRANS64.TRYWAIT P0, [R2+URZ+0xd0], R5 ;  /* 0x0000d005020075a7 */ /* 0x0022a400080011ff */
[----:B--2---:R-:W-:Y:S05]  /*88c0*/  @!P0 NANOSLEEP.SYNCS 0x989680 ;  /* 0x009896800000895d */ /* 0x004fea0003900000 */
[----:B------:R-:W2:Y:S02]  /*88d0*/  @!P0 SYNCS.PHASECHK.TRANS64 P0, [R2+URZ+0xd0], R5 ;  /* 0x0000d005020085a7 */ /* 0x000ea400080010ff */
[----:B--2---:R-:W-:Y:S05]  /*88e0*/  @!P0 BRA `(.L_x_147) ;  /* 0xfffffffc00f08947 */ /* 0x004fea000383ffff */
[----:B------:R-:W-:Y:S05]  /*88f0*/  BRA `(.L_x_27) ;  /* 0xffffff9000ec7947 */ /* 0x000fea000383ffff */
.L_x_35:
[----:B-1----:R-:W-:-:S07]  /*8900*/  MOV R2, UR17 ;  /* 0x0000001100027c02 */ /* 0x002fce0008000f00 */
.L_x_148:
[----:B-1----:R1:W2:Y:S02]  /*8910*/  SYNCS.PHASECHK.TRANS64.TRYWAIT P0, [R2+URZ+0xd0], R5 ;  /* 0x0000d005020075a7 */ /* 0x0022a400080011ff */
[----:B--2---:R-:W-:Y:S05]  /*8920*/  @!P0 NANOSLEEP.SYNCS 0x989680 ;  /* 0x009896800000895d */ /* 0x004fea0003900000 */
[----:B------:R-:W2:Y:S02]  /*8930*/  @!P0 SYNCS.PHASECHK.TRANS64 P0, [R2+URZ+0xd0], R5 ;  /* 0x0000d005020085a7 */ /* 0x000ea400080010ff */
[----:B--2---:R-:W-:Y:S05]  /*8940*/  @!P0 BRA `(.L_x_148) ;  /* 0xfffffffc00f08947 */ /* 0x004fea000383ffff */
[----:B------:R-:W-:Y:S05]  /*8950*/  BRA `(.L_x_34) ;  /* 0xffffff9400a47947 */ /* 0x000fea000383ffff */
.L_x_40:
[----:B-1----:R1:W2:Y:S02]  /*8960*/  SYNCS.PHASECHK.TRANS64.TRYWAIT P0, [R2+URZ+0x1d0], R3 ;  /* 0x0001d003020075a7 */ /* 0x0022a400080011ff */
[----:B--2---:R-:W-:Y:S05]  /*8970*/  @!P0 NANOSLEEP.SYNCS 0x989680 ;  /* 0x009896800000895d */ /* 0x004fea0003900000 */
[----:B------:R-:W2:Y:S02]  /*8980*/  @!P0 SYNCS.PHASECHK.TRANS64 P0, [R2+URZ+0x1d0], R3 ;  /* 0x0001d003020085a7 */ /* 0x000ea400080010ff */
[----:B--2---:R-:W-:Y:S05]  /*8990*/  @!P0 BRA `(.L_x_40) ;  /* 0xfffffffc00f08947 */ /* 0x004fea000383ffff */
[----:B------:R-:W-:Y:S05]  /*89a0*/  BRA `(.L_x_149) ;  /* 0xffffff9800447947 */ /* 0x000fea000383ffff */
.L_x_44:
[----:B---3--:R-:W-:-:S07]  /*89b0*/  MOV R0, UR4 ;  /* 0x0000000400007c02 */ /* 0x008fce0008000f00 */
.L_x_150:
[----:B-1----:R1:W2:Y:S02]  /*89c0*/  SYNCS.PHASECHK.TRANS64.TRYWAIT P0, [R0+URZ], R3 ;  /* 0x00000003000075a7 */ /* 0x0022a400080011ff */
[----:B--2---:R-:W-:Y:S05]  /*89d0*/  @!P0 NANOSLEEP.SYNCS 0x989680 ;  /* 0x009896800000895d */ /* 0x004fea0003900000 */
[----:B------:R-:W2:Y:S02]  /*89e0*/  @!P0 SYNCS.PHASECHK.TRANS64 P0, [R0+URZ], R3 ;  /* 0x00000003000085a7 */ /* 0x000ea400080010ff */
[----:B--2---:R-:W-:Y:S05]  /*89f0*/  @!P0 BRA `(.L_x_150) ;  /* 0xfffffffc00f08947 */ /* 0x004fea000383ffff */
[----:B------:R-:W-:Y:S05]  /*8a00*/  BRA `(.L_x_151) ;  /* 0xffffff9c00b47947 */ /* 0x000fea000383ffff */
.L_x_45:
[----:B---3--:R-:W-:-:S07]  /*8a10*/  MOV R0, UR4 ;  /* 0x0000000400007c02 */ /* 0x008fce0008000f00 */
.L_x_152:
[----:B-1----:R1:W2:Y:S02]  /*8a20*/  SYNCS.PHASECHK.TRANS64.TRYWAIT P0, [R0+URZ], R3 ;  /* 0x00000003000075a7 */ /* 0x0022a400080011ff */
[----:B--2---:R-:W-:Y:S05]  /*8a30*/  @!P0 NANOSLEEP.SYNCS 0x989680 ;  /* 0x009896800000895d */ /* 0x004fea0003900000 */
[----:B------:R-:W2:Y:S02]  /*8a40*/  @!P0 SYNCS.PHASECHK.TRANS64 P0, [R0+URZ], R3 ;  /* 0x00000003000085a7 */ /* 0x000ea400080010ff */
[----:B--2---:R-:W-:Y:S05]  /*8a50*/  @!P0 BRA `(.L_x_152) ;  /* 0xfffffffc00f08947 */ /* 0x004fea000383ffff */
[----:B------:R-:W-:Y:S05]  /*8a60*/  BRA `(.L_x_153) ;  /* 0xffffff9c00c07947 */ /* 0x000fea000383ffff */
.L_x_46:
[----:B---3--:R-:W-:-:S07]  /*8a70*/  MOV R0, UR4 ;  /* 0x0000000400007c02 */ /* 0x008fce0008000f00 */
.L_x_154:
[----:B-1----:R1:W2:Y:S02]  /*8a80*/  SYNCS.PHASECHK.TRANS64.TRYWAIT P0, [R0+URZ], R3 ;  /* 0x00000003000075a7 */ /* 0x0022a400080011ff */
[----:B--2---:R-:W-:Y:S05]  /*8a90*/  @!P0 NANOSLEEP.SYNCS 0x989680 ;  /* 0x009896800000895d */ /* 0x004fea0003900000 */
[----:B------:R-:W2:Y:S02]  /*8aa0*/  @!P0 SYNCS.PHASECHK.TRANS64 P0, [R0+URZ], R3 ;  /* 0x00000003000085a7 */ /* 0x000ea400080010ff */
[----:B--2---:R-:W-:Y:S05]  /*8ab0*/  @!P0 BRA `(.L_x_154) ;  /* 0xfffffffc00f08947 */ /* 0x004fea000383ffff */
[----:B------:R-:W-:Y:S05]  /*8ac0*/  BRA `(.L_x_155) ;  /* 0xffffff9c00cc7947 */ /* 0x000fea000383ffff */
.L_x_47:
[----:B---3--:R-:W-:-:S07]  /*8ad0*/  MOV R0, UR4 ;  /* 0x0000000400007c02 */ /* 0x008fce0008000f00 */
.L_x_156:
[----:B-1----:R1:W2:Y:S02]  /*8ae0*/  SYNCS.PHASECHK.TRANS64.TRYWAIT P0, [R0+URZ], R3 ;  /* 0x00000003000075a7 */ /* 0x0022a400080011ff */
[----:B--2---:R-:W-:Y:S05]  /*8af0*/  @!P0 NANOSLEEP.SYNCS 0x989680 ;  /* 0x009896800000895d */ /* 0x004fea0003900000 */
[----:B------:R-:W2:Y:S02]  /*8b00*/  @!P0 SYNCS.PHASECHK.TRANS64 P0, [R0+URZ], R3 ;  /* 0x00000003000085a7 */ /* 0x000ea400080010ff */
[----:B--2---:R-:W-:Y:S05]  /*8b10*/  @!P0 BRA `(.L_x_156) ;  /* 0xfffffffc00f08947 */ /* 0x004fea000383ffff */
[----:B------:R-:W-:Y:S05]  /*8b20*/  BRA `(.L_x_157) ;  /* 0xffffff9c00d87947 */ /* 0x000fea000383ffff */
.L_x_48:
[----:B---3--:R-:W-:-:S07]  /*8b30*/  MOV R0, UR4 ;  /* 0x0000000400007c02 */ /* 0x008fce0008000f00 */
.L_x_158:
[----:B-1----:R1:W2:Y:S02]  /*8b40*/  SYNCS.PHASECHK.TRANS64.TRYWAIT P0, [R0+URZ], R3 ;  /* 0x00000003000075a7 */ /* 0x0022a400080011ff */
[----:B--2---:R-:W-:Y:S05]  /*8b50*/  @!P0 NANOSLEEP.SYNCS 0x989680 ;  /* 0x009896800000895d */ /* 0x004fea0003900000 */
[----:B------:R-:W2:Y:S02]  /*8b60*/  @!P0 SYNCS.PHASECHK.TRANS64 P0, [R0+URZ], R3 ;  /* 0x00000003000085a7 */ /* 0x000ea400080010ff */
[----:B--2---:R-:W-:Y:S05]  /*8b70*/  @!P0 BRA `(.L_x_158) ;  /* 0xfffffffc00f08947 */ /* 0x004fea000383ffff */
[----:B------:R-:W-:Y:S05]  /*8b80*/  BRA `(.L_x_159) ;  /* 0xffffff9c00e47947 */ /* 0x000fea000383ffff */
.L_x_49:
[----:B---3--:R-:W-:-:S07]  /*8b90*/  MOV R0, UR4 ;  /* 0x0000000400007c02 */ /* 0x008fce0008000f00 */
.L_x_160:
[----:B-1----:R1:W2:Y:S02]  /*8ba0*/  SYNCS.PHASECHK.TRANS64.TRYWAIT P0, [R0+URZ], R3 ;  /* 0x00000003000075a7 */ /* 0x0022a400080011ff */
[----:B--2---:R-:W-:Y:S05]  /*8bb0*/  @!P0 NANOSLEEP.SYNCS 0x989680 ;  /* 0x009896800000895d */ /* 0x004fea0003900000 */
[----:B------:R-:W2:Y:S02]  /*8bc0*/  @!P0 SYNCS.PHASECHK.TRANS64 P0, [R0+URZ], R3 ;  /* 0x00000003000085a7 */ /* 0x000ea400080010ff */
[----:B--2---:R-:W-:Y:S05]  /*8bd0*/  @!P0 BRA `(.L_x_160) ;  /* 0xfffffffc00f08947 */ /* 0x004fea000383ffff */
[----:B------:R-:W-:Y:S05]  /*8be0*/  BRA `(.L_x_161) ;  /* 0xffffff9c00f07947 */ /* 0x000fea000383ffff */
.L_x_50:
[----:B---3--:R-:W-:-:S07]  /*8bf0*/  MOV R0, UR4 ;  /* 0x0000000400007c02 */ /* 0x008fce0008000f00 */
.L_x_162:
[----:B-1----:R1:W2:Y:S02]  /*8c00*/  SYNCS.PHASECHK.TRANS64.TRYWAIT P0, [R0+URZ], R3 ;  /* 0x00000003000075a7 */ /* 0x0022a400080011ff */
[----:B--2---:R-:W-:Y:S05]  /*8c10*/  @!P0 NANOSLEEP.SYNCS 0x989680 ;  /* 0x009896800000895d */ /* 0x004fea0003900000 */
[----:B------:R-:W2:Y:S02]  /*8c20*/  @!P0 SYNCS.PHASECHK.TRANS64 P0, [R0+URZ], R3 ;  /* 0x00000003000085a7 */ /* 0x000ea400080010ff */
[----:B--2---:R-:W-:Y:S05]  /*8c30*/  @!P0 BRA `(.L_x_162) ;  /* 0xfffffffc00f08947 */ /* 0x004fea000383ffff */
[----:B------:R-:W-:Y:S05]  /*8c40*/  BRA `(.L_x_163) ;  /* 0xffffff9c00fc7947 */ /* 0x000fea000383ffff */
.L_x_51:
[----:B---3--:R-:W-:-:S07]  /*8c50*/  MOV R0, UR4 ;  /* 0x0000000400007c02 */ /* 0x008fce0008000f00 */
.L_x_164:
[----:B-1----:R1:W2:Y:S02]  /*8c60*/  SYNCS.PHASECHK.TRANS64.TRYWAIT P0, [R0+URZ], R3 ;  /* 0x00000003000075a7 */ /* 0x0022a400080011ff */
[----:B--2---:R-:W-:Y:S05]  /*8c70*/  @!P0 NANOSLEEP.SYNCS 0x989680 ;  /* 0x009896800000895d */ /* 0x004fea0003900000 */
[----:B------:R-:W2:Y:S02]  /*8c80*/  @!P0 SYNCS.PHASECHK.TRANS64 P0, [R0+URZ], R3 ;  /* 0x00000003000085a7 */ /* 0x000ea400080010ff */
[----:B--2---:R-:W-:Y:S05]  /*8c90*/  @!P0 BRA `(.L_x_164) ;  /* 0xfffffffc00f08947 */ /* 0x004fea000383ffff */
[----:B------:R-:W-:Y:S05]  /*8ca0*/  BRA `(.L_x_165) ;  /* 0xffffffa000087947 */ /* 0x000fea000383ffff */
.L_x_52:
[----:B---3--:R-:W-:-:S07]  /*8cb0*/  MOV R0, UR4 ;  /* 0x0000000400007c02 */ /* 0x008fce0008000f00 */
.L_x_166:
[----:B-1----:R1:W2:Y:S02]  /*8cc0*/  SYNCS.PHASECHK.TRANS64.TRYWAIT P0, [R0+URZ], R3 ;  /* 0x00000003000075a7 */ /* 0x0022a400080011ff */
[----:B--2---:R-:W-:Y:S05]  /*8cd0*/  @!P0 NANOSLEEP.SYNCS 0x989680 ;  /* 0x009896800000895d */ /* 0x004fea0003900000 */
[----:B------:R-:W2:Y:S02]  /*8ce0*/  @!P0 SYNCS.PHASECHK.TRANS64 P0, [R0+URZ], R3 ;  /* 0x00000003000085a7 */ /* 0x000ea400080010ff */
[----:B--2---:R-:W-:Y:S05]  /*8cf0*/  @!P0 BRA `(.L_x_166) ;  /* 0xfffffffc00f08947 */ /* 0x004fea000383ffff */
[----:B------:R-:W-:Y:S05]  /*8d00*/  BRA `(.L_x_167) ;  /* 0xffffffa000147947 */ /* 0x000fea000383ffff */
.L_x_53:
[----:B---3--:R-:W-:-:S07]  /*8d10*/  MOV R0, UR4 ;  /* 0x0000000400007c02 */ /* 0x008fce0008000f00 */
.L_x_168:
[----:B-1----:R1:W2:Y:S02]  /*8d20*/  SYNCS.PHASECHK.TRANS64.TRYWAIT P0, [R0+URZ], R3 ;  /* 0x00000003000075a7 */ /* 0x0022a400080011ff */
[----:B--2---:R-:W-:Y:S05]  /*8d30*/  @!P0 NANOSLEEP.SYNCS 0x989680 ;  /* 0x009896800000895d */ /* 0x004fea0003900000 */
[----:B------:R-:W2:Y:S02]  /*8d40*/  @!P0 SYNCS.PHASECHK.TRANS64 P0, [R0+URZ], R3 ;  /* 0x00000003000085a7 */ /* 0x000ea400080010ff */
[----:B--2---:R-:W-:Y:S05]  /*8d50*/  @!P0 BRA `(.L_x_168) ;  /* 0xfffffffc00f08947 */ /* 0x004fea000383ffff */
[----:B------:R-:W-:Y:S05]  /*8d60*/  BRA `(.L_x_169) ;  /* 0xffffffa000207947 */ /* 0x000fea000383ffff */
.L_x_54:
[----:B---3--:R-:W-:-:S07]  /*8d70*/  MOV R0, UR4 ;  /* 0x0000000400007c02 */ /* 0x008fce0008000f00 */
.L_x_170:
[----:B-1----:R1:W2:Y:S02]  /*8d80*/  SYNCS.PHASECHK.TRANS64.TRYWAIT P0, [R0+URZ], R3 ;  /* 0x00000003000075a7 */ /* 0x0022a400080011ff */
[----:B--2---:R-:W-:Y:S05]  /*8d90*/  @!P0 NANOSLEEP.SYNCS 0x989680 ;  /* 0x009896800000895d */ /* 0x004fea0003900000 */
[----:B------:R-:W2:Y:S02]  /*8da0*/  @!P0 SYNCS.PHASECHK.TRANS64 P0, [R0+URZ], R3 ;  /* 0x00000003000085a7 */ /* 0x000ea400080010ff */
[----:B--2---:R-:W-:Y:S05]  /*8db0*/  @!P0 BRA `(.L_x_170) ;  /* 0xfffffffc00f08947 */ /* 0x004fea000383ffff */
[----:B------:R-:W-:Y:S05]  /*8dc0*/  BRA `(.L_x_171) ;  /* 0xffffffa0002c7947 */ /* 0x000fea000383ffff */
.L_x_55:
[----:B---3--:R-:W-:-:S07]  /*8dd0*/  MOV R0, UR4 ;  /* 0x0000000400007c02 */ /* 0x008fce0008000f00 */
.L_x_172:
[----:B-1----:R1:W2:Y:S02]  /*8de0*/  SYNCS.PHASECHK.TRANS64.TRYWAIT P0, [R0+URZ], R3 ;  /* 0x00000003000075a7 */ /* 0x0022a400080011ff */
[----:B--2---:R-:W-:Y:S05]  /*8df0*/  @!P0 NANOSLEEP.SYNCS 0x989680 ;  /* 0x009896800000895d */ /* 0x004fea0003900000 */
[----:B------:R-:W2:Y:S02]  /*8e00*/  @!P0 SYNCS.PHASECHK.TRANS64 P0, [R0+URZ], R3 ;  /* 0x00000003000085a7 */ /* 0x000ea400080010ff */
[----:B--2---:R-:W-:Y:S05]  /*8e10*/  @!P0 BRA `(.L_x_172) ;  /* 0xfffffffc00f08947 */ /* 0x004fea000383ffff */
[----:B------:R-:W-:Y:S05]  /*8e20*/  BRA `(.L_x_173) ;  /* 0xffffffa000387947 */ /* 0x000fea000383ffff */
.L_x_56:
[----:B---3--:R-:W-:-:S07]  /*8e30*/  MOV R0, UR4 ;  /* 0x0000000400007c02 */ /* 0x008fce0008000f00 */
.L_x_174:
[----:B-1----:R1:W2:Y:S02]  /*8e40*/  SYNCS.PHASECHK.TRANS64.TRYWAIT P0, [R0+URZ], R3 ;  /* 0x00000003000075a7 */ /* 0x0022a400080011ff */
[----:B--2---:R-:W-:Y:S05]  /*8e50*/  @!P0 NANOSLEEP.SYNCS 0x989680 ;  /* 0x009896800000895d */ /* 0x004fea0003900000 */
[----:B------:R-:W2:Y:S02]  /*8e60*/  @!P0 SYNCS.PHASECHK.TRANS64 P0, [R0+URZ], R3 ;  /* 0x00000003000085a7 */ /* 0x000ea400080010ff */
[----:B--2---:R-:W-:Y:S05]  /*8e70*/  @!P0 BRA `(.L_x_174) ;  /* 0xfffffffc00f08947 */ /* 0x004fea000383ffff */
[----:B------:R-:W-:Y:S05]  /*8e80*/  BRA `(.L_x_175) ;  /* 0xffffffa000447947 */ /* 0x000fea000383ffff */
.L_x_57:
[----:B---3--:R-:W-:-:S07]  /*8e90*/  MOV R0, UR4 ;  /* 0x0000000400007c02 */ /* 0x008fce0008000f00 */
.L_x_176:
[----:B-1----:R1:W2:Y:S02]  /*8ea0*/  SYNCS.PHASECHK.TRANS64.TRYWAIT P0, [R0+URZ], R3 ;  /* 0x00000003000075a7 */ /* 0x0022a400080011ff */
[----:B--2---:R-:W-:Y:S05]  /*8eb0*/  @!P0 NANOSLEEP.SYNCS 0x989680 ;  /* 0x009896800000895d */ /* 0x004fea0003900000 */
[----:B------:R-:W2:Y:S02]  /*8ec0*/  @!P0 SYNCS.PHASECHK.TRANS64 P0, [R0+URZ], R3 ;  /* 0x00000003000085a7 */ /* 0x000ea400080010ff */
[----:B--2---:R-:W-:Y:S05]  /*8ed0*/  @!P0 BRA `(.L_x_176) ;  /* 0xfffffffc00f08947 */ /* 0x004fea000383ffff */
[----:B------:R-:W-:Y:S05]  /*8ee0*/  BRA `(.L_x_177) ;  /* 0xffffffa000507947 */ /* 0x000fea000383ffff */
.L_x_58:
[----:B---3--:R-:W-:-:S07]  /*8ef0*/  MOV R0, UR4 ;  /* 0x0000000400007c02 */ /* 0x008fce0008000f00 */
.L_x_178:
[----:B-1----:R1:W2:Y:S02]  /*8f00*/  SYNCS.PHASECHK.TRANS64.TRYWAIT P0, [R0+URZ], R3 ;  /* 0x00000003000075a7 */ /* 0x0022a400080011ff */
[----:B--2---:R-:W-:Y:S05]  /*8f10*/  @!P0 NANOSLEEP.SYNCS 0x989680 ;  /* 0x009896800000895d */ /* 0x004fea0003900000 */
[----:B------:R-:W2:Y:S02]  /*8f20*/  @!P0 SYNCS.PHASECHK.TRANS64 P0, [R0+URZ], R3 ;  /* 0x00000003000085a7 */ /* 0x000ea400080010ff */
[----:B--2---:R-:W-:Y:S05]  /*8f30*/  @!P0 BRA `(.L_x_178) ;  /* 0xfffffffc00f08947 */ /* 0x004fea000383ffff */
[----:B------:R-:W-:Y:S05]  /*8f40*/  BRA `(.L_x_179) ;  /* 0xffffffa0005c7947 */ /* 0x000fea000383ffff */
.L_x_59:
[----:B---3--:R-:W-:-:S07]  /*8f50*/  MOV R0, UR4 ;  /* 0x0000000400007c02 */ /* 0x008fce0008000f00 */
.L_x_180:
[----:B-1----:R1:W2:Y:S02]  /*8f60*/  SYNCS.PHASECHK.TRANS64.TRYWAIT P0, [R0+URZ], R3 ;  /* 0x00000003000075a7 */ /* 0x0022a400080011ff */
[----:B--2---:R-:W-:Y:S05]  /*8f70*/  @!P0 NANOSLEEP.SYNCS 0x989680 ;  /* 0x009896800000895d */ /* 0x004fea0003900000 */
[----:B------:R-:W2:Y:S02]  /*8f80*/  @!P0 SYNCS.PHASECHK.TRANS64 P0, [R0+URZ], R3 ;  /* 0x00000003000085a7 */ /* 0x000ea400080010ff */
[----:B--2---:R-:W-:Y:S05]  /*8f90*/  @!P0 BRA `(.L_x_180) ;  /* 0xfffffffc00f08947 */ /* 0x004fea000383ffff */
[----:B------:R-:W-:Y:S05]  /*8fa0*/  BRA `(.L_x_181) ;  /* 0xffffffa000687947 */ /* 0x000fea000383ffff */
.L_x_60:
[----:B---3--:R-:W-:-:S07]  /*8fb0*/  MOV R0, UR4 ;  /* 0x0000000400007c02 */ /* 0x008fce0008000f00 */
.L_x_182:
[----:B-1----:R1:W2:Y:S02]  /*8fc0*/  SYNCS.PHASECHK.TRANS64.TRYWAIT P0, [R0+URZ], R3 ;  /* 0x00000003000075a7 */ /* 0x0022a400080011ff */
[----:B--2---:R-:W-:Y:S05]  /*8fd0*/  @!P0 NANOSLEEP.SYNCS 0x989680 ;  /* 0x009896800000895d */ /* 0x004fea0003900000 */
[----:B------:R-:W2:Y:S02]  /*8fe0*/  @!P0 SYNCS.PHASECHK.TRANS64 P0, [R0+URZ], R3 ;  /* 0x00000003000085a7 */ /* 0x000ea400080010ff */
[----:B--2---:R-:W-:Y:S05]  /*8ff0*/  @!P0 BRA `(.L_x_182) ;  /* 0xfffffffc00f08947 */ /* 0x004fea000383ffff */
[----:B------:R-:W-:Y:S05]  /*9000*/  BRA `(.L_x_183) ;  /* 0xffffffa000747947 */ /* 0x000fea000383ffff */
.L_x_61:
[----:B---3--:R-:W-:-:S07]  /*9010*/  MOV R0, UR4 ;  /* 0x0000000400007c02 */ /* 0x008fce0008000f00 */
.L_x_184:
[----:B-1----:R1:W2:Y:S02]  /*9020*/  SYNCS.PHASECHK.TRANS64.TRYWAIT P0, [R0+URZ], R3 ;  /* 0x00000003000075a7 */ /* 0x0022a400080011ff */
[----:B--2---:R-:W-:Y:S05]  /*9030*/  @!P0 NANOSLEEP.SYNCS 0x989680 ;  /* 0x009896800000895d */ /* 0x004fea0003900000 */
[----:B------:R-:W2:Y:S02]  /*9040*/  @!P0 SYNCS.PHASECHK.TRANS64 P0, [R0+URZ], R3 ;  /* 0x00000003000085a7 */ /* 0x000ea400080010ff */
[----:B--2---:R-:W-:Y:S05]  /*9050*/  @!P0 BRA `(.L_x_184) ;  /* 0xfffffffc00f08947 */ /* 0x004fea000383ffff */
[----:B------:R-:W-:Y:S05]  /*9060*/  BRA `(.L_x_185) ;  /* 0xffffffa000807947 */ /* 0x000fea000383ffff */
.L_x_62:
[----:B---3--:R-:W-:-:S07]  /*9070*/  MOV R0, UR4 ;  /* 0x0000000400007c02 */ /* 0x008fce0008000f00 */
.L_x_186:
[----:B-1----:R1:W2:Y:S02]  /*9080*/  SYNCS.PHASECHK.TRANS64.TRYWAIT P0, [R0+URZ], R3 ;  /* 0x00000003000075a7 */ /* 0x0022a400080011ff */
[----:B--2---:R-:W-:Y:S05]  /*9090*/  @!P0 NANOSLEEP.SYNCS 0x989680 ;  /* 0x009896800000895d */ /* 0x004fea0003900000 */
[----:B------:R-:W2:Y:S02]  /*90a0*/  @!P0 SYNCS.PHASECHK.TRANS64 P0, [R0+URZ], R3 ;  /* 0x00000003000085a7 */ /* 0x000ea400080010ff */
[----:B--2---:R-:W-:Y:S05]  /*90b0*/  @!P0 BRA `(.L_x_186) ;  /* 0xfffffffc00f08947 */ /* 0x004fea000383ffff */
[----:B------:R-:W-:Y:S05]  /*90c0*/  BRA `(.L_x_187) ;  /* 0xffffffa0008c7947 */ /* 0x000fea000383ffff */
.L_x_63:
[----:B---3--:R-:W-:-:S07]  /*90d0*/  MOV R0, UR4 ;  /* 0x0000000400007c02 */ /* 0x008fce0008000f00 */
.L_x_188:
[----:B-1----:R1:W2:Y:S02]  /*90e0*/  SYNCS.PHASECHK.TRANS64.TRYWAIT P0, [R0+URZ], R3 ;  /* 0x00000003000075a7 */ /* 0x0022a400080011ff */
[----:B--2---:R-:W-:Y:S05]  /*90f0*/  @!P0 NANOSLEEP.SYNCS 0x989680 ;  /* 0x009896800000895d */ /* 0x004fea0003900000 */
[----:B------:R-:W2:Y:S02]  /*9100*/  @!P0 SYNCS.PHASECHK.TRANS64 P0, [R0+URZ], R3 ;  /* 0x00000003000085a7 */ /* 0x000ea400080010ff */
[----:B--2---:R-:W-:Y:S05]  /*9110*/  @!P0 BRA `(.L_x_188) ;  /* 0xfffffffc00f08947 */ /* 0x004fea000383ffff */
[----:B------:R-:W-:Y:S05]  /*9120*/  BRA `(.L_x_189) ;  /* 0xffffffa000987947 */ /* 0x000fea000383ffff */
.L_x_64:
[----:B---3--:R-:W-:-:S07]  /*9130*/  MOV R0, UR4 ;  /* 0x0000000400007c02 */ /* 0x008fce0008000f00 */
.L_x_190:
[----:B-1----:R1:W2:Y:S02]  /*9140*/  SYNCS.PHASECHK.TRANS64.TRYWAIT P0, [R0+URZ], R3 ;  /* 0x00000003000075a7 */ /* 0x0022a400080011ff */
[----:B--2---:R-:W-:Y:S05]  /*9150*/  @!P0 NANOSLEEP.SYNCS 0x989680 ;  /* 0x009896800000895d */ /* 0x004fea0003900000 */
[----:B------:R-:W2:Y:S02]  /*9160*/  @!P0 SYNCS.PHASECHK.TRANS64 P0, [R0+URZ], R3 ;  /* 0x00000003000085a7 */ /* 0x000ea400080010ff */
[----:B--2---:R-:W-:Y:S05]  /*9170*/  @!P0 BRA `(.L_x_190) ;  /* 0xfffffffc00f08947 */ /* 0x004fea000383ffff */
[----:B------:R-:W-:Y:S05]  /*9180*/  BRA `(.L_x_191) ;  /* 0xffffffa000a47947 */ /* 0x000fea000383ffff */
.L_x_65:
[----:B---3--:R-:W-:-:S07]  /*9190*/  MOV R0, UR4 ;  /* 0x0000000400007c02 */ /* 0x008fce0008000f00 */
.L_x_192:
[----:B-1----:R1:W2:Y:S02]  /*91a0*/  SYNCS.PHASECHK.TRANS64.TRYWAIT P0, [R0+URZ], R3 ;  /* 0x00000003000075a7 */ /* 0x0022a400080011ff */
[----:B--2---:R-:W-:Y:S05]  /*91b0*/  @!P0 NANOSLEEP.SYNCS 0x989680 ;  /* 0x009896800000895d */ /* 0x004fea0003900000 */
[----:B------:R-:W2:Y:S02]  /*91c0*/  @!P0 SYNCS.PHASECHK.TRANS64 P0, [R0+URZ], R3 ;  /* 0x00000003000085a7 */ /* 0x000ea400080010ff */
[----:B--2---:R-:W-:Y:S05]  /*91d0*/  @!P0 BRA `(.L_x_192) ;  /* 0xfffffffc00f08947 */ /* 0x004fea000383ffff */
[----:B------:R-:W-:Y:S05]  /*91e0*/  BRA `(.L_x_193) ;  /* 0xffffffa000b07947 */ /* 0x000fea000383ffff */
.L_x_66:
[----:B---3--:R-:W-:-:S07]  /*91f0*/  MOV R0, UR4 ;  /* 0x0000000400007c02 */ /* 0x008fce0008000f00 */
.L_x_194:
[----:B-1----:R1:W2:Y:S02]  /*9200*/  SYNCS.PHASECHK.TRANS64.TRYWAIT P0, [R0+URZ], R3 ;  /* 0x00000003000075a7 */ /* 0x0022a400080011ff */
[----:B--2---:R-:W-:Y:S05]  /*9210*/  @!P0 NANOSLEEP.SYNCS 0x989680 ;  /* 0x009896800000895d */ /* 0x004fea0003900000 */
[----:B------:R-:W2:Y:S02]  /*9220*/  @!P0 SYNCS.PHASECHK.TRANS64 P0, [R0+URZ], R3 ;  /* 0x00000003000085a7 */ /* 0x000ea400080010ff */
[----:B--2---:R-:W-:Y:S05]  /*9230*/  @!P0 BRA `(.L_x_194) ;  /* 0xfffffffc00f08947 */ /* 0x004fea000383ffff */
[----:B------:R-:W-:Y:S05]  /*9240*/  BRA `(.L_x_195) ;  /* 0xffffffa000bc7947 */ /* 0x000fea000383ffff */
.L_x_67:
[----:B---3--:R-:W-:-:S07]  /*9250*/  MOV R0, UR4 ;  /* 0x0000000400007c02 */ /* 0x008fce0008000f00 */
.L_x_196:
[----:B-1----:R1:W2:Y:S02]  /*9260*/  SYNCS.PHASECHK.TRANS64.TRYWAIT P0, [R0+URZ], R3 ;  /* 0x00000003000075a7 */ /* 0x0022a400080011ff */
[----:B--2---:R-:W-:Y:S05]  /*9270*/  @!P0 NANOSLEEP.SYNCS 0x989680 ;  /* 0x009896800000895d */ /* 0x004fea0003900000 */
[----:B------:R-:W2:Y:S02]  /*9280*/  @!P0 SYNCS.PHASECHK.TRANS64 P0, [R0+URZ], R3 ;  /* 0x00000003000085a7 */ /* 0x000ea400080010ff */
[----:B--2---:R-:W-:Y:S05]  /*9290*/  @!P0 BRA `(.L_x_196) ;  /* 0xfffffffc00f08947 */ /* 0x004fea000383ffff */
[----:B------:R-:W-:Y:S05]  /*92a0*/  BRA `(.L_x_197) ;  /* 0xffffffa000c87947 */ /* 0x000fea000383ffff */
.L_x_68:
[----:B---3--:R-:W-:-:S07]  /*92b0*/  MOV R0, UR4 ;  /* 0x0000000400007c02 */ /* 0x008fce0008000f00 */
.L_x_198:
[----:B-1----:R1:W2:Y:S02]  /*92c0*/  SYNCS.PHASECHK.TRANS64.TRYWAIT P0, [R0+URZ], R3 ;  /* 0x00000003000075a7 */ /* 0x0022a400080011ff */
[----:B--2---:R-:W-:Y:S05]  /*92d0*/  @!P0 NANOSLEEP.SYNCS 0x989680 ;  /* 0x009896800000895d */ /* 0x004fea0003900000 */
[----:B------:R-:W2:Y:S02]  /*92e0*/  @!P0 SYNCS.PHASECHK.TRANS64 P0, [R0+URZ], R3 ;  /* 0x00000003000085a7 */ /* 0x000ea400080010ff */
[----:B--2---:R-:W-:Y:S05]  /*92f0*/  @!P0 BRA `(.L_x_198) ;  /* 0xfffffffc00f08947 */ /* 0x004fea000383ffff */
[----:B------:R-:W-:Y:S05]  /*9300*/  BRA `(.L_x_199) ;  /* 0xffffffa000d47947 */ /* 0x000fea000383ffff */
.L_x_71:
[----:B-1----:R1:W2:Y:S02]  /*9310*/  SYNCS.PHASECHK.TRANS64.TRYWAIT P0, [R0+URZ+0x230], R5 ;  /* 0x00023005000075a7 */ /* 0x0022a400080011ff */
[----:B--2---:R-:W-:Y:S05]  /*9320*/  @!P0 NANOSLEEP.SYNCS 0x989680 ;  /* 0x009896800000895d */ /* 0x004fea0003900000 */
[----:B------:R-:W2:Y:S02]  /*9330*/  @!P0 SYNCS.PHASECHK.TRANS64 P0, [R0+URZ+0x230], R5 ;  /* 0x00023005000085a7 */ /* 0x000ea400080010ff */
[----:B--2---:R-:W-:Y:S05]  /*9340*/  @!P0 BRA `(.L_x_71) ;  /* 0xfffffffc00f08947 */ /* 0x004fea000383ffff */
[----:B------:R-:W-:Y:S05]  /*9350*/  BRA `(.L_x_200) ;  /* 0xffffffa400347947 */ /* 0x000fea000383ffff */
.L_x_72:
[----:B------:R-:W-:-:S07]  /*9360*/  MOV R0, UR5 ;  /* 0x0000000500007c02 */ /* 0x000fce0008000f00 */
.L_x_201:
[----:B-1----:R1:W2:Y:S02]  /*9370*/  SYNCS.PHASECHK.TRANS64.TRYWAIT P0, [R0+URZ+0x1e0], R7 ;  /* 0x0001e007000075a7 */ /* 0x0022a400080011ff */
[----:B--2---:R-:W-:Y:S05]  /*9380*/  @!P0 NANOSLEEP.SYNCS 0x989680 ;  /* 0x009896800000895d */ /* 0x004fea0003900000 */
[----:B------:R-:W2:Y:S02]  /*9390*/  @!P0 SYNCS.PHASECHK.TRANS64 P0, [R0+URZ+0x1e0], R7 ;  /* 0x0001e007000085a7 */ /* 0x000ea400080010ff */
[----:B--2---:R-:W-:Y:S05]  /*93a0*/  @!P0 BRA `(.L_x_201) ;  /* 0xfffffffc00f08947 */ /* 0x004fea000383ffff */
[----:B------:R-:W-:Y:S05]  /*93b0*/  BRA `(.L_x_202) ;  /* 0xffffffa400447947 */ /* 0x000fea000383ffff */
.L_x_73:
[----:B-1----:R1:W2:Y:S02]  /*93c0*/  SYNCS.PHASECHK.TRANS64.TRYWAIT P1, [R0+URZ+0x1d0], R5 ;  /* 0x0001d005000075a7 */ /* 0x0022a400080211ff */
[----:B--2---:R-:W-:Y:S05]  /*93d0*/  @!P1 NANOSLEEP.SYNCS 0x989680 ;  /* 0x009896800000995d */ /* 0x004fea0003900000 */
[----:B------:R-:W2:Y:S02]  /*93e0*/  @!P1 SYNCS.PHASECHK.TRANS64 P1, [R0+URZ+0x1d0], R5 ;  /* 0x0001d005000095a7 */ /* 0x000ea400080210ff */
[----:B--2---:R-:W-:Y:S05]  /*93f0*/  @!P1 BRA `(.L_x_73) ;  /* 0xfffffffc00f09947 */ /* 0x004fea000383ffff */
[----:B------:R-:W-:Y:S05]  /*9400*/  BRA `(.L_x_203) ;  /* 0xffffffa400747947 */ /* 0x000fea000383ffff */
.L_x_76:
[----:B------:R-:W-:-:S07]  /*9410*/  MOV R0, UR5 ;  /* 0x0000000500007c02 */ /* 0x000fce0008000f00 */
.L_x_204:
[----:B-1----:R1:W2:Y:S02]  /*9420*/  SYNCS.PHASECHK.TRANS64.TRYWAIT P0, [R0+URZ+0x1e0], R3 ;  /* 0x0001e003000075a7 */ /* 0x0022a400080011ff */
[----:B--2---:R-:W-:Y:S05]  /*9430*/  @!P0 NANOSLEEP.SYNCS 0x989680 ;  /* 0x009896800000895d */ /* 0x004fea0003900000 */
[----:B------:R-:W2:Y:S02]  /*9440*/  @!P0 SYNCS.PHASECHK.TRANS64 P0, [R0+URZ+0x1e0], R3 ;  /* 0x0001e003000085a7 */ /* 0x000ea400080010ff */
[----:B--2---:R-:W-:Y:S05]  /*9450*/  @!P0 BRA `(.L_x_204) ;  /* 0xfffffffc00f08947 */ /* 0x004fea000383ffff */
[----:B------:R-:W-:Y:S05]  /*9460*/  BRA `(.L_x_75) ;  /* 0xffffffa400c87947 */ /* 0x000fea000383ffff */
.L_x_85:
[----:B-1----:R-:W-:-:S04]  /*9470*/  MOV R4, UR6 ;  /* 0x0000000600047c02 */ /* 0x002fc80008000f00 */
[----:B------:R1:W2:Y:S03]  /*9480*/  SYNCS.PHASECHK.TRANS64.TRYWAIT P0, [R4+URZ+0x8], R5 ;  /* 0x00000805040075a7 */ /* 0x0002a600080011ff */
[----:B--2---:R-:W-:Y:S05]  /*9490*/  @!P0 NANOSLEEP.SYNCS 0x989680 ;  /* 0x009896800000895d */ /* 0x004fea0003900000 */
[----:B------:R-:W2:Y:S02]  /*94a0*/  @!P0 SYNCS.PHASECHK.TRANS64 P0, [R4+URZ+0x8], R5 ;  /* 0x00000805040085a7 */ /* 0x000ea400080010ff */
[----:B--2---:R-:W-:Y:S05]  /*94b0*/  @!P0 BRA `(.L_x_85) ;  /* 0xfffffffc00ec8947 */ /* 0x004fea000383ffff */
[----:B------:R-:W-:Y:S05]  /*94c0*/  BRA `(.L_x_84) ;  /* 0xffffffa8007c7947 */ /* 0x000fea000383ffff */
.L_x_87:
[----:B------:R-:W-:Y:S01]  /*94d0*/  BSSY B0, `(.L_x_205) ;  /* 0x0000006000007945 */ /* 0x000fe20003800000 */
[----:B------:R-:W-:-:S07]  /*94e0*/  MOV R15, 0xffffffff ;  /* 0xffffffff000f7802 */ /* 0x000fce0000000f00 */
[----:B-1---5:R-:W-:Y:S05]  /*94f0*/  WARPSYNC.COLLECTIVE R15, `(.L_x_206) ;  /* 0x000000000f0c7348 */ /* 0x022fea0003c00000 */
[----:B------:R-:W-:Y:S02]  /*9500*/  ELECT P6, UR79, PT ;  /* 0x00000000004f782f */ /* 0x000fe400038c0000 */
[----:B------:R-:W-:Y:S01]  /*9510*/  MOV R14, UR79 ;  /* 0x0000004f000e7c02 */ /* 0x000fe20008000f00 */
[----:B-1---5:R-:W-:Y:S10]  /*9520*/  ENDCOLLECTIVE ;  /* 0x000000000000791b */ /* 0x022ff40003800000 */
.L_x_206:
[----:B------:R-:W-:Y:S05]  /*9530*/  BSYNC B0 ;  /* 0x0000000000007941 */ /* 0x000fea0003800000 */
.L_x_205:
[----:B------:R-:W-:Y:S05]  /*9540*/  BRA `(.L_x_207) ;  /* 0xffffffa800ac7947 */ /* 0x000fea000383ffff */
.L_x_89:
[----:B-1----:R-:W-:-:S04]  /*9550*/  MOV R2, UR6 ;  /* 0x0000000600027c02 */ /* 0x002fc80008000f00 */
[----:B------:R1:W2:Y:S03]  /*9560*/  SYNCS.PHASECHK.TRANS64.TRYWAIT P0, [R2+URZ+0x8], R3 ;  /* 0x00000803020075a7 */ /* 0x0002a600080011ff */
[----:B--2---:R-:W-:Y:S05]  /*9570*/  @!P0 NANOSLEEP.SYNCS 0x989680 ;  /* 0x009896800000895d */ /* 0x004fea0003900000 */
[----:B------:R-:W2:Y:S02]  /*9580*/  @!P0 SYNCS.PHASECHK.TRANS64 P0, [R2+URZ+0x8], R3 ;  /* 0x00000803020085a7 */ /* 0x000ea400080010ff */
[----:B--2---:R-:W-:Y:S05]  /*9590*/  @!P0 BRA `(.L_x_89) ;  /* 0xfffffffc00ec8947 */ /* 0x004fea000383ffff */
[----:B------:R-:W-:Y:S05]  /*95a0*/  BRA `(.L_x_88) ;  /* 0xffffffa800b07947 */ /* 0x000fea000383ffff */
.L_x_90:
[----:B-1----:R1:W2:Y:S02]  /*95b0*/  SYNCS.PHASECHK.TRANS64.TRYWAIT P0, [R0+URZ+0x1d0], R5 ;  /* 0x0001d005000075a7 */ /* 0x0022a400080011ff */
[----:B--2---:R-:W-:Y:S05]  /*95c0*/  @!P0 NANOSLEEP.SYNCS 0x989680 ;  /* 0x009896800000895d */ /* 0x004fea0003900000 */
[----:B------:R-:W2:Y:S02]  /*95d0*/  @!P0 SYNCS.PHASECHK.TRANS64 P0, [R0+URZ+0x1d0], R5 ;  /* 0x0001d005000085a7 */ /* 0x000ea400080010ff */
[----:B--2---:R-:W-:Y:S05]  /*95e0*/  @!P0 BRA `(.L_x_90) ;  /* 0xfffffffc00f08947 */ /* 0x004fea000383ffff */
[----:B------:R-:W-:Y:S05]  /*95f0*/  BRA `(.L_x_208) ;  /* 0xffffffac008c7947 */ /* 0x000fea000383ffff */
.L_x_92:
[----:B------:R-:W-:-:S07]  /*9600*/  MOV R0, UR10 ;  /* 0x0000000a00007c02 */ /* 0x000fce0008000f00 */
.L_x_209:
[----:B-1----:R1:W2:Y:S02]  /*9610*/  SYNCS.PHASECHK.TRANS64.TRYWAIT P0, [R0+URZ+0x210], R5 ;  /* 0x00021005000075a7 */ /* 0x0022a400080011ff */
[----:B--2---:R-:W-:Y:S05]  /*9620*/  @!P0 NANOSLEEP.SYNCS 0x989680 ;  /* 0x009896800000895d */ /* 0x004fea0003900000 */
[----:B------:R-:W2:Y:S02]  /*9630*/  @!P0 SYNCS.PHASECHK.TRANS64 P0, [R0+URZ+0x210], R5 ;  /* 0x00021005000085a7 */ /* 0x000ea400080010ff */
[----:B--2---:R-:W-:Y:S05]  /*9640*/  @!P0 BRA `(.L_x_209) ;  /* 0xfffffffc00f08947 */ /* 0x004fea000383ffff */
[----:B------:R-:W-:Y:S05]  /*9650*/  BRA `(.L_x_210) ;  /* 0xffffffac00d87947 */ /* 0x000fea000383ffff */
.L_x_95:
[----:B------:R-:W-:Y:S07]  /*9660*/  MOV R0, UR9 ;  /* 0x0000000900007c02 */ /* 0x000fee0008000f00 */
.L_x_211:
[----:B-1----:R1:W2:Y:S02]  /*9670*/  SYNCS.PHASECHK.TRANS64.TRYWAIT P0, [R0+URZ], R5 ;  /* 0x00000005000075a7 */ /* 0x0022a400080011ff */
[----:B--2---:R-:W-:Y:S05]  /*9680*/  @!P0 NANOSLEEP.SYNCS 0x989680 ;  /* 0x009896800000895d */ /* 0x004fea0003900000 */
[----:B------:R-:W2:Y:S02]  /*9690*/  @!P0 SYNCS.PHASECHK.TRANS64 P0, [R0+URZ], R5 ;  /* 0x00000005000085a7 */ /* 0x000ea400080010ff */
[----:B--2---:R-:W-:Y:S05]  /*96a0*/  @!P0 BRA `(.L_x_211) ;  /* 0xfffffffc00f08947 */ /* 0x004fea000383ffff */
[----:B------:R-:W-:Y:S05]  /*96b0*/  BRA `(.L_x_94) ;  /* 0xffffffac00ec7947 */ /* 0x000fea000383ffff */
.L_x_99:
[----:B-1----:R-:W-:-:S07]  /*96c0*/  MOV R0, UR7 ;  /* 0x0000000700007c02 */ /* 0x002fce0008000f00 */
.L_x_212:
[----:B-1----:R1:W2:Y:S02]  /*96d0*/  SYNCS.PHASECHK.TRANS64.TRYWAIT P0, [R0+URZ], R3 ;  /* 0x00000003000075a7 */ /* 0x0022a400080011ff */
[----:B--2---:R-:W-:Y:S05]  /*96e0*/  @!P0 NANOSLEEP.SYNCS 0x989680 ;  /* 0x009896800000895d */ /* 0x004fea0003900000 */
[----:B------:R-:W2:Y:S02]  /*96f0*/  @!P0 SYNCS.PHASECHK.TRANS64 P0, [R0+URZ], R3 ;  /* 0x00000003000085a7 */ /* 0x000ea400080010ff */
[----:B--2---:R-:W-:Y:S05]  /*9700*/  @!P0 BRA `(.L_x_212) ;  /* 0xfffffffc00f08947 */ /* 0x004fea000383ffff */
[----:B------:R-:W-:Y:S05]  /*9710*/  BRA `(.L_x_213) ;  /* 0xffffffb000b87947 */ /* 0x000fea000383ffff */
.L_x_100:
[----:B------:R-:W-:-:S07]  /*9720*/  MOV R0, UR7 ;  /* 0x0000000700007c02 */ /* 0x000fce0008000f00 */
.L_x_214:
[----:B-1----:R1:W2:Y:S02]  /*9730*/  SYNCS.PHASECHK.TRANS64.TRYWAIT P0, [R0+URZ], R3 ;  /* 0x00000003000075a7 */ /* 0x0022a400080011ff */
[----:B--2---:R-:W-:Y:S05]  /*9740*/  @!P0 NANOSLEEP.SYNCS 0x989680 ;  /* 0x009896800000895d */ /* 0x004fea0003900000 */
[----:B------:R-:W2:Y:S02]  /*9750*/  @!P0 SYNCS.PHASECHK.TRANS64 P0, [R0+URZ], R3 ;  /* 0x00000003000085a7 */ /* 0x000ea400080010ff */
[----:B--2---:R-:W-:Y:S05]  /*9760*/  @!P0 BRA `(.L_x_214) ;  /* 0xfffffffc00f08947 */ /* 0x004fea000383ffff */
[----:B------:R-:W-:Y:S05]  /*9770*/  BRA `(.L_x_215) ;  /* 0xffffffb000c47947 */ /* 0x000fea000383ffff */
.L_x_101:
[----:B------:R-:W-:-:S07]  /*9780*/  MOV R0, UR7 ;  /* 0x0000000700007c02 */ /* 0x000fce0008000f00 */
.L_x_216:
[----:B-1----:R1:W2:Y:S02]  /*9790*/  SYNCS.PHASECHK.TRANS64.TRYWAIT P0, [R0+URZ], R3 ;  /* 0x00000003000075a7 */ /* 0x0022a400080011ff */
[----:B--2---:R-:W-:Y:S05]  /*97a0*/  @!P0 NANOSLEEP.SYNCS 0x989680 ;  /* 0x009896800000895d */ /* 0x004fea0003900000 */
[----:B------:R-:W2:Y:S02]  /*97b0*/  @!P0 SYNCS.PHASECHK.TRANS64 P0, [R0+URZ], R3 ;  /* 0x00000003000085a7 */ /* 0x000ea400080010ff */
[----:B--2---:R-:W-:Y:S05]  /*97c0*/  @!P0 BRA `(.L_x_216) ;  /* 0xfffffffc00f08947 */ /* 0x004fea000383ffff */
[----:B------:R-:W-:Y:S05]  /*97d0*/  BRA `(.L_x_217) ;  /* 0xffffffb000d07947 */ /* 0x000fea000383ffff */
.L_x_104:
[----:B------:R-:W-:-:S07]  /*97e0*/  MOV R0, UR8 ;  /* 0x0000000800007c02 */ /* 0x000fce0008000f00 */
.L_x_218:
[----:B-1----:R1:W2:Y:S02]  /*97f0*/  SYNCS.PHASECHK.TRANS64.TRYWAIT P1, [R0+URZ+0x250], R3 ;  /* 0x00025003000075a7 */ /* 0x0022a400080211ff */
[----:B--2---:R-:W-:Y:S05]  /*9800*/  @!P1 NANOSLEEP.SYNCS 0x989680 ;  /* 0x009896800000995d */ /* 0x004fea0003900000 */
[----:B------:R-:W2:Y:S02]  /*9810*/  @!P1 SYNCS.PHASECHK.TRANS64 P1, [R0+URZ+0x250], R3 ;  /* 0x00025003000095a7 */ /* 0x000ea400080210ff */
[----:B--2---:R-:W-:Y:S05]  /*9820*/  @!P1 BRA `(.L_x_218) ;  /* 0xfffffffc00f09947 */ /* 0x004fea000383ffff */
[----:B------:R-:W-:Y:S05]  /*9830*/  BRA `(.L_x_219) ;  /* 0xffffffb4001c7947 */ /* 0x000fea000383ffff */
.L_x_109:
[----:B--2---:R2:W4:Y:S02]  /*9840*/  SYNCS.PHASECHK.TRANS64.TRYWAIT P0, [R0+URZ+0x1d0], R3 ;  /* 0x0001d003000075a7 */ /* 0x00452400080011ff */
[----:B----4-:R-:W-:Y:S05]  /*9850*/  @!P0 NANOSLEEP.SYNCS 0x989680 ;  /* 0x009896800000895d */ /* 0x010fea0003900000 */
[----:B------:R-:W4:Y:S02]  /*9860*/  @!P0 SYNCS.PHASECHK.TRANS64 P0, [R0+URZ+0x1d0], R3 ;  /* 0x0001d003000085a7 */ /* 0x000f2400080010ff */
[----:B----4-:R-:W-:Y:S05]  /*9870*/  @!P0 BRA `(.L_x_109) ;  /* 0xfffffffc00f08947 */ /* 0x010fea000383ffff */
[----:B------:R-:W-:Y:S05]  /*9880*/  BRA `(.L_x_220) ;  /* 0xffffffb800287947 */ /* 0x000fea000383ffff */
.L_x_112:
[----:B------:R-:W-:Y:S07]  /*9890*/  MOV R0, UR7 ;  /* 0x0000000700007c02 */ /* 0x000fee0008000f00 */
.L_x_221:
[----:B--2---:R2:W4:Y:S02]  /*98a0*/  SYNCS.PHASECHK.TRANS64.TRYWAIT P0, [R0+URZ+0x1c8], R3 ;  /* 0x0001c803000075a7 */ /* 0x00452400080011ff */
[----:B----4-:R-:W-:Y:S05]  /*98b0*/  @!P0 NANOSLEEP.SYNCS 0x989680 ;  /* 0x009896800000895d */ /* 0x010fea0003900000 */
[----:B------:R-:W4:Y:S02]  /*98c0*/  @!P0 SYNCS.PHASECHK.TRANS64 P0, [R0+URZ+0x1c8], R3 ;  /* 0x0001c803000085a7 */ /* 0x000f2400080010ff */
[----:B----4-:R-:W-:Y:S05]  /*98d0*/  @!P0 BRA `(.L_x_221) ;  /* 0xfffffffc00f08947 */ /* 0x010fea000383ffff */
[----:B------:R-:W-:Y:S05]  /*98e0*/  BRA `(.L_x_111) ;  /* 0xffffffbc00087947 */ /* 0x000fea000383ffff */
.L_x_115:
[----:B--2---:R-:W-:Y:S07]  /*98f0*/  MOV R3, UR7 ;  /* 0x0000000700037c02 */ /* 0x004fee0008000f00 */
.L_x_222:
[----:B-1----:R1:W2:Y:S02]  /*9900*/  SYNCS.PHASECHK.TRANS64.TRYWAIT P0, [R3+URZ+0x1b0], R12 ;  /* 0x0001b00c030075a7 */ /* 0x0022a400080011ff */
[----:B--2---:R-:W-:Y:S05]  /*9910*/  @!P0 NANOSLEEP.SYNCS 0x989680 ;  /* 0x009896800000895d */ /* 0x004fea0003900000 */
[----:B------:R-:W2:Y:S02]  /*9920*/  @!P0 SYNCS.PHASECHK.TRANS64 P0, [R3+URZ+0x1b0], R12 ;  /* 0x0001b00c030085a7 */ /* 0x000ea400080010ff */
[----:B--2---:R-:W-:Y:S05]  /*9930*/  @!P0 BRA `(.L_x_222) ;  /* 0xfffffffc00f08947 */ /* 0x004fea000383ffff */
[----:B------:R-:W-:Y:S05]  /*9940*/  BRA `(.L_x_223) ;  /* 0xffffffbc00807947 */ /* 0x000fea000383ffff */
.L_x_116:
[----:B------:R-:W-:Y:S07]  /*9950*/  MOV R3, UR7 ;  /* 0x0000000700037c02 */ /* 0x000fee0008000f00 */
.L_x_224:
[----:B-1----:R1:W2:Y:S02]  /*9960*/  SYNCS.PHASECHK.TRANS64.TRYWAIT P0, [R3+URZ+0x1b8], R12 ;  /* 0x0001b80c030075a7 */ /* 0x0022a400080011ff */
[----:B--2---:R-:W-:Y:S05]  /*9970*/  @!P0 NANOSLEEP.SYNCS 0x989680 ;  /* 0x009896800000895d */ /* 0x004fea0003900000 */
[----:B------:R-:W2:Y:S02]  /*9980*/  @!P0 SYNCS.PHASECHK.TRANS64 P0, [R3+URZ+0x1b8], R12 ;  /* 0x0001b80c030085a7 */ /* 0x000ea400080010ff */
[----:B--2---:R-:W-:Y:S05]  /*9990*/  @!P0 BRA `(.L_x_224) ;  /* 0xfffffffc00f08947 */ /* 0x004fea000383ffff */
[----:B------:R-:W-:Y:S05]  /*99a0*/  BRA `(.L_x_225) ;  /* 0xffffffc000187947 */ /* 0x000fea000383ffff */
.L_x_118:
[----:B------:R-:W-:-:S07]  /*99b0*/  MOV R0, UR7 ;  /* 0x0000000700007c02 */ /* 0x000fce0008000f00 */
.L_x_226:
[----:B-1----:R1:W4:Y:S02]  /*99c0*/  SYNCS.PHASECHK.TRANS64.TRYWAIT P0, [R0+URZ+0x1b0], R3 ;  /* 0x0001b003000075a7 */ /* 0x00232400080011ff */
[----:B----4-:R-:W-:Y:S05]  /*99d0*/  @!P0 NANOSLEEP.SYNCS 0x989680 ;  /* 0x009896800000895d */ /* 0x010fea0003900000 */
[----:B------:R-:W4:Y:S02]  /*99e0*/  @!P0 SYNCS.PHASECHK.TRANS64 P0, [R0+URZ+0x1b0], R3 ;  /* 0x0001b003000085a7 */ /* 0x000f2400080010ff */
[----:B----4-:R-:W-:Y:S05]  /*99f0*/  @!P0 BRA `(.L_x_226) ;  /* 0xfffffffc00f08947 */ /* 0x010fea000383ffff */
[----:B------:R-:W-:Y:S05]  /*9a00*/  BRA `(.L_x_227) ;  /* 0xffffffc000a07947 */ /* 0x000fea000383ffff */
.L_x_120:
[----:B--2---:R2:W3:Y:S02]  /*9a10*/  SYNCS.PHASECHK.TRANS64.TRYWAIT P0, [R0+URZ+0x1d0], R3 ;  /* 0x0001d003000075a7 */ /* 0x0044e400080011ff */
[----:B---3--:R-:W-:Y:S05]  /*9a20*/  @!P0 NANOSLEEP.SYNCS 0x989680 ;  /* 0x009896800000895d */ /* 0x008fea0003900000 */
[----:B------:R-:W3:Y:S02]  /*9a30*/  @!P0 SYNCS.PHASECHK.TRANS64 P0, [R0+URZ+0x1d0], R3 ;  /* 0x0001d003000085a7 */ /* 0x000ee400080010ff */
[----:B---3--:R-:W-:Y:S05]  /*9a40*/  @!P0 BRA `(.L_x_120) ;  /* 0xfffffffc00f08947 */ /* 0x008fea000383ffff */
[----:B------:R-:W-:Y:S05]  /*9a50*/  BRA `(.L_x_228) ;  /* 0xffffffc400687947 */ /* 0x000fea000383ffff */
.L_x_131:
[----:B-1----:R1:W3:Y:S02]  /*9a60*/  SYNCS.PHASECHK.TRANS64.TRYWAIT P1, [R3+URZ+0x1a0], R0 ;  /* 0x0001a000030075a7 */ /* 0x0022e400080211ff */
[----:B---3--:R-:W-:Y:S05]  /*9a70*/  @!P1 NANOSLEEP.SYNCS 0x989680 ;  /* 0x009896800000995d */ /* 0x008fea0003900000 */
[----:B------:R-:W3:Y:S02]  /*9a80*/  @!P1 SYNCS.PHASECHK.TRANS64 P1, [R3+URZ+0x1a0], R0 ;  /* 0x0001a000030095a7 */ /* 0x000ee400080210ff */
[----:B---3--:R-:W-:Y:S05]  /*9a90*/  @!P1 BRA `(.L_x_131) ;  /* 0xfffffffc00f09947 */ /* 0x008fea000383ffff */
[----:B------:R-:W-:Y:S05]  /*9aa0*/  BRA `(.L_x_130) ;  /* 0xffffffd0007c7947 */ /* 0x000fea000383ffff */
.L_x_133:
[----:B----4-:R4:W1:Y:S02]  /*9ab0*/  SYNCS.PHASECHK.TRANS64.TRYWAIT P0, [R111+URZ+0x1f0], R4 ;  /* 0x0001f0046f0075a7 */ /* 0x01086400080011ff */
[----:B-1----:R-:W-:Y:S05]  /*9ac0*/  @!P0 NANOSLEEP.SYNCS 0x989680 ;  /* 0x009896800000895d */ /* 0x002fea0003900000 */
[----:B------:R-:W1:Y:S02]  /*9ad0*/  @!P0 SYNCS.PHASECHK.TRANS64 P0, [R111+URZ+0x1f0], R4 ;  /* 0x0001f0046f0085a7 */ /* 0x000e6400080010ff */
[----:B-1----:R-:W-:Y:S05]  /*9ae0*/  @!P0 BRA `(.L_x_133) ;  /* 0xfffffffc00f08947 */ /* 0x002fea000383ffff */
[----:B------:R-:W-:Y:S05]  /*9af0*/  BRA `(.L_x_132) ;  /* 0xffffffd000d07947 */ /* 0x000fea000383ffff */
.L_x_141:
[----:B--2---:R2:W3:Y:S02]  /*9b00*/  SYNCS.PHASECHK.TRANS64.TRYWAIT P0, [R125+URZ+0x1a0], R2 ;  /* 0x0001a0027d0075a7 */ /* 0x0044e400080011ff */
[----:B---3--:R-:W-:Y:S05]  /*9b10*/  @!P0 NANOSLEEP.SYNCS 0x989680 ;  /* 0x009896800000895d */ /* 0x008fea0003900000 */
[----:B------:R-:W3:Y:S02]  /*9b20*/  @!P0 SYNCS.PHASECHK.TRANS64 P0, [R125+URZ+0x1a0], R2 ;  /* 0x0001a0027d0085a7 */ /* 0x000ee400080010ff */
[----:B---3--:R-:W-:Y:S05]  /*9b30*/  @!P0 BRA `(.L_x_141) ;  /* 0xfffffffc00f08947 */ /* 0x008fea000383ffff */
[----:B------:R-:W-:Y:S05]  /*9b40*/  BRA `(.L_x_140) ;  /* 0xffffffdc00d47947 */ /* 0x000fea000383ffff */
        .weak           $__internal_0_$__cuda_sm10x_tcgen05_guardrail_trap_col_being_dealloced_not_returned_by_alloc
        .type           $__internal_0_$__cuda_sm10x_tcgen05_guardrail_trap_col_being_dealloced_not_returned_by_alloc,@function
        .size           $__internal_0_$__cuda_sm10x_tcgen05_guardrail_trap_col_being_dealloced_not_returned_by_alloc,($__internal_1_$__cuda_sm10x_tcgen05_guardrail_trap_phase_invalid_during_alloc - $__internal_0_$__cuda_sm10x_tcgen05_guardrail_trap_col_being_dealloced_not_returned_by_alloc)
$__internal_0_$__cuda_sm10x_tcgen05_guardrail_trap_col_being_dealloced_not_returned_by_alloc:
[----:B------:R-:W-:Y:S05]  /*9b50*/  BPT.TRAP 0x1 ;  /* 0x000000040000795c */ /* 0x000fea0000300000 */
[----:B------:R-:W-:-:S04]  /*9b60*/  HFMA2 R3, -RZ, RZ, 0, 0 ;  /* 0x00000000ff037431 */ /* 0x000fc800000001ff */
[----:B------:R-:W-:Y:S05]  /*9b70*/  RET.REL.NODEC R2 `(_ZN7cutlass13device_kernelINS_4gemm6kernel13GemmUniversalIN4cute5tupleIJiiiiEEENS1_10collective13CollectiveMmaINS1_35MainloopSm100TmaUmmaWarpSpecializedILi26ELi2ELi4ENS5_IJNS4_1CILi2EEENSA_ILi1EEESC_EEEEENS5_IJNSA_ILi128EEESF_NSA_ILi64EEEEEENS_12float_e4m3_tENS5_IJlSC_lEEESI_SJ_NS4_8TiledMMAINS4_8MMA_AtomIJNS4_10MMA_TraitsINS4_25SM100_MMA_F8F6F4_2x1SM_SSEJSI_SI_fSF_SF_NS4_17integral_constantINS4_4UMMA5MajorELSQ_0EEESR_NSO_INSP_7ScaleInELSS_0EEEST_EEEEEENS4_6LayoutINS5_IJSC_SC_SC_EEENS5_IJNSA_ILi0EEESY_SY_EEEEENS5_IJNS4_10UnderscoreES11_S11_EEEEENS4_18SM100_TMA_2SM_LOADENS4_14ComposedLayoutINS4_7SwizzleILi2ELi4ELi3EEENS4_18smem_ptr_flag_bitsILi8EEENSW_INS5_IJNSA_ILi8EEESG_EEENS5_IJSG_SC_EEEEEEEvNS4_8identityES14_S1E_vS1F_EENS_8epilogue10collective18CollectiveEpilogueINS1H_23Sm100TmaWarpSpecializedILi2ELi2ELi32ELb0ELb0EEEJNS5_IJSG_SF_SG_EEENS5_IJNSW_ISG_SC_EENSW_INS5_IJNSA_ILi32EEESB_EEENS5_IJSC_SG_EEEEEEEESI_SJ_SI_SJ_NS1H_6fusion15FusionCallbacksIS1L_NS1T_17LinearCombinationISI_fSI_fLNS_15FloatRoundStyleE2EEES1M_S1S_JEEENS4_5SM1004TMEM4LOAD26SM100_TMEM_LOAD_32dp32b32xENS4_13SM90_TMA_LOADENS15_INS16_ILi1ELi4ELi3EEES19_NSW_INS5_IJS1A_S1O_EEENS5_IJS1O_SC_EEEEEEENS4_39AutoVectorizingCopyWithAssumedAlignmentILi128EEENS4_14SM90_TMA_STOREES28_S2A_S2A_EEEvvEEEEvNT_6ParamsE) ;  /* 0xffffff6402207950 */ /* 0x000fea0003c3ffff */
        .weak           $__internal_1_$__cuda_sm10x_tcgen05_guardrail_trap_phase_invalid_during_alloc
        .type           $__internal_1_$__cuda_sm10x_tcgen05_guardrail_trap_phase_invalid_during_alloc,@function
        .size           $__internal_1_$__cuda_sm10x_tcgen05_guardrail_trap_phase_invalid_during_alloc,($__internal_2_$__cuda_sm10x_tcgen05_guardrail_trap_unallocated_columns_being_dealloced - $__internal_1_$__cuda_sm10x_tcgen05_guardrail_trap_phase_invalid_during_alloc)
$__internal_1_$__cuda_sm10x_tcgen05_guardrail_trap_phase_invalid_during_alloc:
[----:B------:R-:W-:Y:S05]  /*9b80*/  BPT.TRAP 0x1 ;  /* 0x000000040000795c */ /* 0x000fea0000300000 */
[----:B------:R-:W-:-:S04]  /*9b90*/  MOV R3, 0x0 ;  /* 0x0000000000037802 */ /* 0x000fc80000000f00 */
[----:B------:R-:W-:Y:S05]  /*9ba0*/  RET.REL.NODEC R2 `(_ZN7cutlass13device_kernelINS_4gemm6kernel13GemmUniversalIN4cute5tupleIJiiiiEEENS1_10collective13CollectiveMmaINS1_35MainloopSm100TmaUmmaWarpSpecializedILi26ELi2ELi4ENS5_IJNS4_1CILi2EEENSA_ILi1EEESC_EEEEENS5_IJNSA_ILi128EEESF_NSA_ILi64EEEEEENS_12float_e4m3_tENS5_IJlSC_lEEESI_SJ_NS4_8TiledMMAINS4_8MMA_AtomIJNS4_10MMA_TraitsINS4_25SM100_MMA_F8F6F4_2x1SM_SSEJSI_SI_fSF_SF_NS4_17integral_constantINS4_4UMMA5MajorELSQ_0EEESR_NSO_INSP_7ScaleInELSS_0EEEST_EEEEEENS4_6LayoutINS5_IJSC_SC_SC_EEENS5_IJNSA_ILi0EEESY_SY_EEEEENS5_IJNS4_10UnderscoreES11_S11_EEEEENS4_18SM100_TMA_2SM_LOADENS4_14ComposedLayoutINS4_7SwizzleILi2ELi4ELi3EEENS4_18smem_ptr_flag_bitsILi8EEENSW_INS5_IJNSA_ILi8EEESG_EEENS5_IJSG_SC_EEEEEEEvNS4_8identityES14_S1E_vS1F_EENS_8epilogue10collective18CollectiveEpilogueINS1H_23Sm100TmaWarpSpecializedILi2ELi2ELi32ELb0ELb0EEEJNS5_IJSG_SF_SG_EEENS5_IJNSW_ISG_SC_EENSW_INS5_IJNSA_ILi32EEESB_EEENS5_IJSC_SG_EEEEEEEESI_SJ_SI_SJ_NS1H_6fusion15FusionCallbacksIS1L_NS1T_17LinearCombinationISI_fSI_fLNS_15FloatRoundStyleE2EEES1M_S1S_JEEENS4_5SM1004TMEM4LOAD26SM100_TMEM_LOAD_32dp32b32xENS4_13SM90_TMA_LOADENS15_INS16_ILi1ELi4ELi3EEES19_NSW_INS5_IJS1A_S1O_EEENS5_IJS1O_SC_EEEEEEENS4_39AutoVectorizingCopyWithAssumedAlignmentILi128EEENS4_14SM90_TMA_STOREES28_S2A_S2A_EEEvvEEEEvNT_6ParamsE) ;  /* 0xffffff6402147950 */ /* 0x000fea0003c3ffff */
        .weak           $__internal_2_$__cuda_sm10x_tcgen05_guardrail_trap_unallocated_columns_being_dealloced
        .type           $__internal_2_$__cuda_sm10x_tcgen05_guardrail_trap_unallocated_columns_being_dealloced,@function
        .size           $__internal_2_$__cuda_sm10x_tcgen05_guardrail_trap_unallocated_columns_being_dealloced,(.L_x_230 - $__internal_2_$__cuda_sm10x_tcgen05_guardrail_trap_unallocated_columns_being_dealloced)
$__internal_2_$__cuda_sm10x_tcgen05_guardrail_trap_unallocated_columns_being_dealloced:
[----:B------:R-:W-:Y:S05]  /*9bb0*/  BPT.TRAP 0x1 ;  /* 0x000000040000795c */ /* 0x000fea0000300000 */
[----:B------:R-:W-:-:S04]  /*9bc0*/  HFMA2 R3, -RZ, RZ, 0, 0 ;  /* 0x00000000ff037431 */ /* 0x000fc800000001ff */
[----:B------:R-:W-:Y:S05]  /*9bd0*/  RET.REL.NODEC R2 `(_ZN7cutlass13device_kernelINS_4gemm6kernel13GemmUniversalIN4cute5tupleIJiiiiEEENS1_10collective13CollectiveMmaINS1_35MainloopSm100TmaUmmaWarpSpecializedILi26ELi2ELi4ENS5_IJNS4_1CILi2EEENSA_ILi1EEESC_EEEEENS5_IJNSA_ILi128EEESF_NSA_ILi64EEEEEENS_12float_e4m3_tENS5_IJlSC_lEEESI_SJ_NS4_8TiledMMAINS4_8MMA_AtomIJNS4_10MMA_TraitsINS4_25SM100_MMA_F8F6F4_2x1SM_SSEJSI_SI_fSF_SF_NS4_17integral_constantINS4_4UMMA5MajorELSQ_0EEESR_NSO_INSP_7ScaleInELSS_0EEEST_EEEEEENS4_6LayoutINS5_IJSC_SC_SC_EEENS5_IJNSA_ILi0EEESY_SY_EEEEENS5_IJNS4_10UnderscoreES11_S11_EEEEENS4_18SM100_TMA_2SM_LOADENS4_14ComposedLayoutINS4_7SwizzleILi2ELi4ELi3EEENS4_18smem_ptr_flag_bitsILi8EEENSW_INS5_IJNSA_ILi8EEESG_EEENS5_IJSG_SC_EEEEEEEvNS4_8identityES14_S1E_vS1F_EENS_8epilogue10collective18CollectiveEpilogueINS1H_23Sm100TmaWarpSpecializedILi2ELi2ELi32ELb0ELb0EEEJNS5_IJSG_SF_SG_EEENS5_IJNSW_ISG_SC_EENSW_INS5_IJNSA_ILi32EEESB_EEENS5_IJSC_SG_EEEEEEEESI_SJ_SI_SJ_NS1H_6fusion15FusionCallbacksIS1L_NS1T_17LinearCombinationISI_fSI_fLNS_15FloatRoundStyleE2EEES1M_S1S_JEEENS4_5SM1004TMEM4LOAD26SM100_TMEM_LOAD_32dp32b32xENS4_13SM90_TMA_LOADENS15_INS16_ILi1ELi4ELi3EEES19_NSW_INS5_IJS1A_S1O_EEENS5_IJS1O_SC_EEEEEEENS4_39AutoVectorizingCopyWithAssumedAlignmentILi128EEENS4_14SM90_TMA_STOREES28_S2A_S2A_EEEvvEEEEvNT_6ParamsE) ;  /* 0xffffff6402087950 */ /* 0x000fea0003c3ffff */
.L_x_229:
[----:B------:R-:W-:-:S00]  /*9be0*/  BRA `(.L_x_229) ;  /* 0xfffffffc00fc7947 */ /* 0x000fc0000383ffff */
[----:B------:R-:W-:-:S00]  /*9bf0*/  NOP ;  /* 0x0000000000007918 */ /* 0x000fc00000000000 */
        /* <DEDUP_REMOVED lines=8> */
.L_x_230:


//--------------------- .nv.global.init           --------------------------
	.section	.nv.global.init,"aw",@progbits
.nv.global.init:
	.type		$str$27,@object
	.size		$str$27,($str$28 - $str$27)
$str$27:
        /*0000*/ 	.byte	0x28, 0x61, 0x64, 0x64, 0x72, 0x65, 0x73, 0x73, 0x20, 0x26, 0x20, 0x6d, 0x61, 0x73, 0x6b, 0x29
        /*0010*/ 	.byte	0x20, 0x3d, 0x3d, 0x20, 0x30, 0x00
	.type		$str$28,@object
	.size		$str$28,($str$26 - $str$28)
$str$28:
        /*0016*/ 	.byte	0x2f, 0x74, 0x6d, 0x70, 0x2f, 0x63, 0x75, 0x74, 0x6c, 0x61, 0x73, 0x73, 0x5f, 0x73, 0x77, 0x65
        /*0026*/ 	.byte	0x65, 0x70, 0x5f, 0x73, 0x72, 0x63, 0x2f, 0x69, 0x6e, 0x63, 0x6c, 0x75, 0x64, 0x65, 0x2f, 0x63
        /*0036*/ 	.byte	0x75, 0x74, 0x65, 0x2f, 0x70, 0x6f, 0x69, 0x6e, 0x74, 0x65, 0x72, 0x5f, 0x66, 0x6c, 0x61, 0x67
        /*0046*/ 	.byte	0x67, 0x65, 0x64, 0x2e, 0x68, 0x70, 0x70, 0x00
	.type		$str$26,@object
	.size		$str$26,($str$25 - $str$26)
$str$26:
        /*004e*/ 	.byte	0x2f, 0x74, 0x6d, 0x70, 0x2f, 0x63, 0x75, 0x74, 0x6c, 0x61, 0x73, 0x73, 0x5f, 0x73, 0x77, 0x65
        /*005e*/ 	.byte	0x65, 0x70, 0x5f, 0x73, 0x72, 0x63, 0x2f, 0x69, 0x6e, 0x63, 0x6c, 0x75, 0x64, 0x65, 0x2f, 0x63
        /*006e*/ 	.byte	0x75, 0x74, 0x65, 0x2f, 0x61, 0x74, 0x6f, 0x6d, 0x2f, 0x63, 0x6f, 0x70, 0x79, 0x5f, 0x74, 0x72
        /*007e*/ 	.byte	0x61, 0x69, 0x74, 0x73, 0x5f, 0x73, 0x6d, 0x31, 0x30, 0x30, 0x2e, 0x68, 0x70, 0x70, 0x00
	.type		$str$25,@object
	.size		$str$25,(__unnamed_1 - $str$25)
$str$25:
        /*008d*/ 	.byte	0x28, 0x28, 0x75, 0x69, 0x6e, 0x74, 0x33, 0x32, 0x5f, 0x74, 0x28, 0x74, 0x68, 0x72, 0x65, 0x61
        /*009d*/ 	.byte	0x64, 0x49, 0x64, 0x78, 0x2e, 0x78, 0x29, 0x20, 0x2f, 0x20, 0x33, 0x32, 0x29, 0x20, 0x25, 0x20
        /*00ad*/ 	.byte	0x34, 0x29, 0x20, 0x3d, 0x3d, 0x20, 0x28, 0x28, 0x28, 0x74, 0x6d, 0x65, 0x6d, 0x5f, 0x61, 0x64
        /*00bd*/ 	.byte	0x64, 0x72, 0x20, 0x3e, 0x3e, 0x20, 0x31, 0x36, 0x29, 0x20, 0x2f, 0x20, 0x33, 0x32, 0x29, 0x20
        /*00cd*/ 	.byte	0x25, 0x20, 0x34, 0x29, 0x00
	.type		__unnamed_1,@object
	.size		__unnamed_1,(__unnamed_2 - __unnamed_1)
__unnamed_1:
        /*00d2*/ 	.byte	0x61, 0x75, 0x74, 0x6f, 0x20, 0x63, 0x75, 0x74, 0x65, 0x3a, 0x3a, 0x61, 0x73, 0x5f, 0x70, 0x6f
        /* <DEDUP_REMOVED lines=24> */
        /*0262*/ 	.byte	0x3a, 0x3a, 0x43, 0x3c, 0x34, 0x30, 0x39, 0x36, 0x3e, 0x3e, 0x3e, 0x3e, 0x5d, 0x00
	.type		__unnamed_2,@object
	.size		__unnamed_2,(.L_2 - __unnamed_2)
__unnamed_2:
        /* <DEDUP_REMOVED lines=40> */
        /*04f0*/ 	.byte	0x74, 0x65, 0x3a, 0x3a, 0x43, 0x3c, 0x30, 0x3e, 0x3e, 0x3e, 0x3e, 0x5d, 0x00
.L_2:


//--------------------- .nv.shared._ZN7cutlass13device_kernelINS_4gemm6kernel13GemmUniversalIN4cute5tupleIJiiiiEEENS1_10collective13CollectiveMmaINS1_35MainloopSm100TmaUmmaWarpSpecializedILi26ELi2ELi4ENS5_IJNS4_1CILi2EEENSA_ILi1EEESC_EEEEENS5_IJNSA_ILi128EEESF_NSA_ILi64EEEEEENS_12float_e4m3_tENS5_IJlSC_lEEESI_SJ_NS4_8TiledMMAINS4_8MMA_AtomIJNS4_10MMA_TraitsINS4_25SM100_MMA_F8F6F4_2x1SM_SSEJSI_SI_fSF_SF_NS4_17integral_constantINS4_4UMMA5MajorELSQ_0EEESR_NSO_INSP_7ScaleInELSS_0EEEST_EEEEEENS4_6LayoutINS5_IJSC_SC_SC_EEENS5_IJNSA_ILi0EEESY_SY_EEEEENS5_IJNS4_10UnderscoreES11_S11_EEEEENS4_18SM100_TMA_2SM_LOADENS4_14ComposedLayoutINS4_7SwizzleILi2ELi4ELi3EEENS4_18smem_ptr_flag_bitsILi8EEENSW_INS5_IJNSA_ILi8EEESG_EEENS5_IJSG_SC_EEEEEEEvNS4_8identityES14_S1E_vS1F_EENS_8epilogue10collective18CollectiveEpilogueINS1H_23Sm100TmaWarpSpecializedILi2ELi2ELi32ELb0ELb0EEEJNS5_IJSG_SF_SG_EEENS5_IJNSW_ISG_SC_EENSW_INS5_IJNSA_ILi32EEESB_EEENS5_IJSC_SG_EEEEEEEESI_SJ_SI_SJ_NS1H_6fusion15FusionCallbacksIS1L_NS1T_17LinearCombinationISI_fSI_fLNS_15FloatRoundStyleE2EEES1M_S1S_JEEENS4_5SM1004TMEM4LOAD26SM100_TMEM_LOAD_32dp32b32xENS4_13SM90_TMA_LOADENS15_INS16_ILi1ELi4ELi3EEES19_NSW_INS5_IJS1A_S1O_EEENS5_IJS1O_SC_EEEEEEENS4_39AutoVectorizingCopyWithAssumedAlignmentILi128EEENS4_14SM90_TMA_STOREES28_S2A_S2A_EEEvvEEEEvNT_6ParamsE --------------------------
	.section	.nv.shared._ZN7cutlass13device_kernelINS_4gemm6kernel13GemmUniversalIN4cute5tupleIJiiiiEEENS1_10collective13CollectiveMmaINS1_35MainloopSm100TmaUmmaWarpSpecializedILi26ELi2ELi4ENS5_IJNS4_1CILi2EEENSA_ILi1EEESC_EEEEENS5_IJNSA_ILi128EEESF_NSA_ILi64EEEEEENS_12float_e4m3_tENS5_IJlSC_lEEESI_SJ_NS4_8TiledMMAINS4_8MMA_AtomIJNS4_10MMA_TraitsINS4_25SM100_MMA_F8F6F4_2x1SM_SSEJSI_SI_fSF_SF_NS4_17integral_constantINS4_4UMMA5MajorELSQ_0EEESR_NSO_INSP_7ScaleInELSS_0EEEST_EEEEEENS4_6LayoutINS5_IJSC_SC_SC_EEENS5_IJNSA_ILi0EEESY_SY_EEEEENS5_IJNS4_10UnderscoreES11_S11_EEEEENS4_18SM100_TMA_2SM_LOADENS4_14ComposedLayoutINS4_7SwizzleILi2ELi4ELi3EEENS4_18smem_ptr_flag_bitsILi8EEENSW_INS5_IJNSA_ILi8EEESG_EEENS5_IJSG_SC_EEEEEEEvNS4_8identityES14_S1E_vS1F_EENS_8epilogue10collective18CollectiveEpilogueINS1H_23Sm100TmaWarpSpecializedILi2ELi2ELi32ELb0ELb0EEEJNS5_IJSG_SF_SG_EEENS5_IJNSW_ISG_SC_EENSW_INS5_IJNSA_ILi32EEESB_EEENS5_IJSC_SG_EEEEEEEESI_SJ_SI_SJ_NS1H_6fusion15FusionCallbacksIS1L_NS1T_17LinearCombinationISI_fSI_fLNS_15FloatRoundStyleE2EEES1M_S1S_JEEENS4_5SM1004TMEM4LOAD26SM100_TMEM_LOAD_32dp32b32xENS4_13SM90_TMA_LOADENS15_INS16_ILi1ELi4ELi3EEES19_NSW_INS5_IJS1A_S1O_EEENS5_IJS1O_SC_EEEEEEENS4_39AutoVectorizingCopyWithAssumedAlignmentILi128EEENS4_14SM90_TMA_STOREES28_S2A_S2A_EEEvvEEEEvNT_6ParamsE,"aw",@nobits
	.sectionflags	@""
	.align	16
	.zero		1024


//--------------------- .nv.shared.reserved.0     --------------------------
	.section	.nv.shared.reserved.0,"aw",@nobits
	.weak		__nv_reservedSMEM_offset_0_alias
	.size		__nv_reservedSMEM_offset_0_alias, 0, 64
	.other		__nv_reservedSMEM_offset_0_alias,@"STO_CUDA_RESERVED_SHARED STV_DEFAULT"
__nv_reservedSMEM_offset_0_alias:
	.zero		0
.nv.shared.reserved.0:
	.zero		64
	.weak		__nv_reservedSMEM_tcgen05_partition
	.type		__nv_reservedSMEM_tcgen05_partition,@object
	.size		__nv_reservedSMEM_tcgen05_partition,(.L_0 - __nv_reservedSMEM_tcgen05_partition)
__nv_reservedSMEM_tcgen05_partition:
	.zero		32
.L_0:


//--------------------- .nv.global                --------------------------
	.section	.nv.global,"aw",@nobits
.nv.global:
	.type		_ZN40_INTERNAL_5cfed08b_4_k_cu_e1256a27_320444cute1_E,@object
	.size		_ZN40_INTERNAL_5cfed08b_4_k_cu_e1256a27_320444cute1_E,(_ZN40_INTERNAL_5cfed08b_4_k_cu_e1256a27_320444cuda3std3__45__cpo6cbeginE - _ZN40_INTERNAL_5cfed08b_4_k_cu_e1256a27_320444cute1_E)
_ZN40_INTERNAL_5cfed08b_4_k_cu_e1256a27_320444cute1_E:
	.zero		1
	.type		_ZN40_INTERNAL_5cfed08b_4_k_cu_e1256a27_320444cuda3std3__45__cpo6cbeginE,@object
	.size		_ZN40_INTERNAL_5cfed08b_4_k_cu_e1256a27_320444cuda3std3__45__cpo6cbeginE,(_ZN40_INTERNAL_5cfed08b_4_k_cu_e1256a27_320444cuda3std3__48in_placeE - _ZN40_INTERNAL_5cfed08b_4_k_cu_e1256a27_320444cuda3std3__45__cpo6cbeginE)
_ZN40_INTERNAL_5cfed08b_4_k_cu_e1256a27_320444cuda3std3__45__cpo6cbeginE:
	.zero		1
	.type		_ZN40_INTERNAL_5cfed08b_4_k_cu_e1256a27_320444cuda3std3__48in_placeE,@object
	.size		_ZN40_INTERNAL_5cfed08b_4_k_cu_e1256a27_320444cuda3std3__48in_placeE,(_ZN40_INTERNAL_5cfed08b_4_k_cu_e1256a27_320444cuda3std6ranges3__45__cpo9iter_moveE - _ZN40_INTERNAL_5cfed08b_4_k_cu_e1256a27_320444cuda3std3__48in_placeE)
_ZN40_INTERNAL_5cfed08b_4_k_cu_e1256a27_320444cuda3std3__48in_placeE:
	.zero		1
	.type		_ZN40_INTERNAL_5cfed08b_4_k_cu_e1256a27_320444cuda3std6ranges3__45__cpo9iter_moveE,@object
	.size		_ZN40_INTERNAL_5cfed08b_4_k_cu_e1256a27_320444cuda3std6ranges3__45__cpo9iter_moveE,(_ZN40_INTERNAL_5cfed08b_4_k_cu_e1256a27_320444cuda3std3__45__cpo5beginE - _ZN40_INTERNAL_5cfed08b_4_k_cu_e1256a27_320444cuda3std6ranges3__45__cpo9iter_moveE)
_ZN40_INTERNAL_5cfed08b_4_k_cu_e1256a27_320444cuda3std6ranges3__45__cpo9iter_moveE:
	.zero		1
	.type		_ZN40_INTERNAL_5cfed08b_4_k_cu_e1256a27_320444cuda3std3__45__cpo5beginE,@object
	.size		_ZN40_INTERNAL_5cfed08b_4_k_cu_e1256a27_320444cuda3std3__45__cpo5beginE,(_ZN40_INTERNAL_5cfed08b_4_k_cu_e1256a27_320444cuda3std3__442_GLOBAL__N__5cfed08b_4_k_cu_e1256a27_320446ignoreE - _ZN40_INTERNAL_5cfed08b_4_k_cu_e1256a27_320444cuda3std3__45__cpo5beginE)
_ZN40_INTERNAL_5cfed08b_4_k_cu_e1256a27_320444cuda3std3__45__cpo5beginE:
	.zero		1
	.type		_ZN40_INTERNAL_5cfed08b_4_k_cu_e1256a27_320444cuda3std3__442_GLOBAL__N__5cfed08b_4_k_cu_e1256a27_320446ignoreE,@object
	.size		_ZN40_INTERNAL_5cfed08b_4_k_cu_e1256a27_320444cuda3std3__442_GLOBAL__N__5cfed08b_4_k_cu_e1256a27_320446ignoreE,(_ZN40_INTERNAL_5cfed08b_4_k_cu_e1256a27_320444cute7productE - _ZN40_INTERNAL_5cfed08b_4_k_cu_e1256a27_320444cuda3std3__442_GLOBAL__N__5cfed08b_4_k_cu_e1256a27_320446ignoreE)
_ZN40_INTERNAL_5cfed08b_4_k_cu_e1256a27_320444cuda3std3__442_GLOBAL__N__5cfed08b_4_k_cu_e1256a27_320446ignoreE:
	.zero		1
	.type		_ZN40_INTERNAL_5cfed08b_4_k_cu_e1256a27_320444cute7productE,@object
	.size		_ZN40_INTERNAL_5cfed08b_4_k_cu_e1256a27_320444cute7productE,(_ZN40_INTERNAL_5cfed08b_4_k_cu_e1256a27_320444cuda3std3__45__cpo3endE - _ZN40_INTERNAL_5cfed08b_4_k_cu_e1256a27_320444cute7productE)
_ZN40_INTERNAL_5cfed08b_4_k_cu_e1256a27_320444cute7productE:
	.zero		1
	.type		_ZN40_INTERNAL_5cfed08b_4_k_cu_e1256a27_320444cuda3std3__45__cpo3endE,@object
	.size		_ZN40_INTERNAL_5cfed08b_4_k_cu_e1256a27_320444cuda3std3__45__cpo3endE,(_ZN40_INTERNAL_5cfed08b_4_k_cu_e1256a27_320444cuda3std3__419piecewise_constructE - _ZN40_INTERNAL_5cfed08b_4_k_cu_e1256a27_320444cuda3std3__45__cpo3endE)
_ZN40_INTERNAL_5cfed08b_4_k_cu_e1256a27_320444cuda3std3__45__cpo3endE:
	.zero		1
	.type		_ZN40_INTERNAL_5cfed08b_4_k_cu_e1256a27_320444cuda3std3__419piecewise_constructE,@object
	.size		_ZN40_INTERNAL_5cfed08b_4_k_cu_e1256a27_320444cuda3std3__419piecewise_constructE,(_ZN40_INTERNAL_5cfed08b_4_k_cu_e1256a27_320444cuda3std3__45__cpo4cendE - _ZN40_INTERNAL_5cfed08b_4_k_cu_e1256a27_320444cuda3std3__419piecewise_constructE)
_ZN40_INTERNAL_5cfed08b_4_k_cu_e1256a27_320444cuda3std3__419piecewise_constructE:
	.zero		1
	.type		_ZN40_INTERNAL_5cfed08b_4_k_cu_e1256a27_320444cuda3std3__45__cpo4cendE,@object
	.size		_ZN40_INTERNAL_5cfed08b_4_k_cu_e1256a27_320444cuda3std3__45__cpo4cendE,(_ZN40_INTERNAL_5cfed08b_4_k_cu_e1256a27_320444cuda3std6ranges3__45__cpo4swapE - _ZN40_INTERNAL_5cfed08b_4_k_cu_e1256a27_320444cuda3std3__45__cpo4cendE)
_ZN40_INTERNAL_5cfed08b_4_k_cu_e1256a27_320444cuda3std3__45__cpo4cendE:
	.zero		1
	.type		_ZN40_INTERNAL_5cfed08b_4_k_cu_e1256a27_320444cuda3std6ranges3__45__cpo4swapE,@object
	.size		_ZN40_INTERNAL_5cfed08b_4_k_cu_e1256a27_320444cuda3std6ranges3__45__cpo4swapE,(.L_10 - _ZN40_INTERNAL_5cfed08b_4_k_cu_e1256a27_320444cuda3std6ranges3__45__cpo4swapE)
_ZN40_INTERNAL_5cfed08b_4_k_cu_e1256a27_320444cuda3std6ranges3__45__cpo4swapE:
	.zero		1
.L_10:


//--------------------- .nv.constant0._ZN7cutlass13device_kernelINS_4gemm6kernel13GemmUniversalIN4cute5tupleIJiiiiEEENS1_10collective13CollectiveMmaINS1_35MainloopSm100TmaUmmaWarpSpecializedILi26ELi2ELi4ENS5_IJNS4_1CILi2EEENSA_ILi1EEESC_EEEEENS5_IJNSA_ILi128EEESF_NSA_ILi64EEEEEENS_12float_e4m3_tENS5_IJlSC_lEEESI_SJ_NS4_8TiledMMAINS4_8MMA_AtomIJNS4_10MMA_TraitsINS4_25SM100_MMA_F8F6F4_2x1SM_SSEJSI_SI_fSF_SF_NS4_17integral_constantINS4_4UMMA5MajorELSQ_0EEESR_NSO_INSP_7ScaleInELSS_0EEEST_EEEEEENS4_6LayoutINS5_IJSC_SC_SC_EEENS5_IJNSA_ILi0EEESY_SY_EEEEENS5_IJNS4_10UnderscoreES11_S11_EEEEENS4_18SM100_TMA_2SM_LOADENS4_14ComposedLayoutINS4_7SwizzleILi2ELi4ELi3EEENS4_18smem_ptr_flag_bitsILi8EEENSW_INS5_IJNSA_ILi8EEESG_EEENS5_IJSG_SC_EEEEEEEvNS4_8identityES14_S1E_vS1F_EENS_8epilogue10collective18CollectiveEpilogueINS1H_23Sm100TmaWarpSpecializedILi2ELi2ELi32ELb0ELb0EEEJNS5_IJSG_SF_SG_EEENS5_IJNSW_ISG_SC_EENSW_INS5_IJNSA_ILi32EEESB_EEENS5_IJSC_SG_EEEEEEEESI_SJ_SI_SJ_NS1H_6fusion15FusionCallbacksIS1L_NS1T_17LinearCombinationISI_fSI_fLNS_15FloatRoundStyleE2EEES1M_S1S_JEEENS4_5SM1004TMEM4LOAD26SM100_TMEM_LOAD_32dp32b32xENS4_13SM90_TMA_LOADENS15_INS16_ILi1ELi4ELi3EEES19_NSW_INS5_IJS1A_S1O_EEENS5_IJS1O_SC_EEEEEEENS4_39AutoVectorizingCopyWithAssumedAlignmentILi128EEENS4_14SM90_TMA_STOREES28_S2A_S2A_EEEvvEEEEvNT_6ParamsE --------------------------
	.section	.nv.constant0._ZN7cutlass13device_kernelINS_4gemm6kernel13GemmUniversalIN4cute5tupleIJiiiiEEENS1_10collective13CollectiveMmaINS1_35MainloopSm100TmaUmmaWarpSpecializedILi26ELi2ELi4ENS5_IJNS4_1CILi2EEENSA_ILi1EEESC_EEEEENS5_IJNSA_ILi128EEESF_NSA_ILi64EEEEEENS_12float_e4m3_tENS5_IJlSC_lEEESI_SJ_NS4_8TiledMMAINS4_8MMA_AtomIJNS4_10MMA_TraitsINS4_25SM100_MMA_F8F6F4_2x1SM_SSEJSI_SI_fSF_SF_NS4_17integral_constantINS4_4UMMA5MajorELSQ_0EEESR_NSO_INSP_7ScaleInELSS_0EEEST_EEEEEENS4_6LayoutINS5_IJSC_SC_SC_EEENS5_IJNSA_ILi0EEESY_SY_EEEEENS5_IJNS4_10UnderscoreES11_S11_EEEEENS4_18SM100_TMA_2SM_LOADENS4_14ComposedLayoutINS4_7SwizzleILi2ELi4ELi3EEENS4_18smem_ptr_flag_bitsILi8EEENSW_INS5_IJNSA_ILi8EEESG_EEENS5_IJSG_SC_EEEEEEEvNS4_8identityES14_S1E_vS1F_EENS_8epilogue10collective18CollectiveEpilogueINS1H_23Sm100TmaWarpSpecializedILi2ELi2ELi32ELb0ELb0EEEJNS5_IJSG_SF_SG_EEENS5_IJNSW_ISG_SC_EENSW_INS5_IJNSA_ILi32EEESB_EEENS5_IJSC_SG_EEEEEEEESI_SJ_SI_SJ_NS1H_6fusion15FusionCallbacksIS1L_NS1T_17LinearCombinationISI_fSI_fLNS_15FloatRoundStyleE2EEES1M_S1S_JEEENS4_5SM1004TMEM4LOAD26SM100_TMEM_LOAD_32dp32b32xENS4_13SM90_TMA_LOADENS15_INS16_ILi1ELi4ELi3EEES19_NSW_INS5_IJS1A_S1O_EEENS5_IJS1O_SC_EEEEEEENS4_39AutoVectorizingCopyWithAssumedAlignmentILi128EEENS4_14SM90_TMA_STOREES28_S2A_S2A_EEEvvEEEEvNT_6ParamsE,"a",@progbits
	.sectionflags	@""
	.align	4
.nv.constant0._ZN7cutlass13device_kernelINS_4gemm6kernel13GemmUniversalIN4cute5tupleIJiiiiEEENS1_10collective13CollectiveMmaINS1_35MainloopSm100TmaUmmaWarpSpecializedILi26ELi2ELi4ENS5_IJNS4_1CILi2EEENSA_ILi1EEESC_EEEEENS5_IJNSA_ILi128EEESF_NSA_ILi64EEEEEENS_12float_e4m3_tENS5_IJlSC_lEEESI_SJ_NS4_8TiledMMAINS4_8MMA_AtomIJNS4_10MMA_TraitsINS4_25SM100_MMA_F8F6F4_2x1SM_SSEJSI_SI_fSF_SF_NS4_17integral_constantINS4_4UMMA5MajorELSQ_0EEESR_NSO_INSP_7ScaleInELSS_0EEEST_EEEEEENS4_6LayoutINS5_IJSC_SC_SC_EEENS5_IJNSA_ILi0EEESY_SY_EEEEENS5_IJNS4_10UnderscoreES11_S11_EEEEENS4_18SM100_TMA_2SM_LOADENS4_14ComposedLayoutINS4_7SwizzleILi2ELi4ELi3EEENS4_18smem_ptr_flag_bitsILi8EEENSW_INS5_IJNSA_ILi8EEESG_EEENS5_IJSG_SC_EEEEEEEvNS4_8identityES14_S1E_vS1F_EENS_8epilogue10collective18CollectiveEpilogueINS1H_23Sm100TmaWarpSpecializedILi2ELi2ELi32ELb0ELb0EEEJNS5_IJSG_SF_SG_EEENS5_IJNSW_ISG_SC_EENSW_INS5_IJNSA_ILi32EEESB_EEENS5_IJSC_SG_EEEEEEEESI_SJ_SI_SJ_NS1H_6fusion15FusionCallbacksIS1L_NS1T_17LinearCombinationISI_fSI_fLNS_15FloatRoundStyleE2EEES1M_S1S_JEEENS4_5SM1004TMEM4LOAD26SM100_TMEM_LOAD_32dp32b32xENS4_13SM90_TMA_LOADENS15_INS16_ILi1ELi4ELi3EEES19_NSW_INS5_IJS1A_S1O_EEENS5_IJS1O_SC_EEEEEEENS4_39AutoVectorizingCopyWithAssumedAlignmentILi128EEENS4_14SM90_TMA_STOREES28_S2A_S2A_EEEvvEEEEvNT_6ParamsE:
	.zero		2944


//--------------------- SYMBOLS --------------------------

	.type		.nv.reservedSmem.offset0,@object
	.size		.nv.reservedSmem.offset0,0x4
	.type		.nv.reservedSmem.cap,@object
	.size		.nv.reservedSmem.cap,0x4
	.type		__assertfail,@function
